//
// Generated by NVIDIA NVVM Compiler
//
// Compiler Build ID: CL-36424714
// Cuda compilation tools, release 13.0, V13.0.88
// Based on NVVM 20.0.0
//

.version 9.0
.target sm_100
.address_size 64

	// .globl	_Z10precomputeiiPKfPfS1_

.visible .entry _Z10precomputeiiPKfPfS1_(
	.param .u32 _Z10precomputeiiPKfPfS1__param_0,
	.param .u32 _Z10precomputeiiPKfPfS1__param_1,
	.param .u64 .ptr .align 1 _Z10precomputeiiPKfPfS1__param_2,
	.param .u64 .ptr .align 1 _Z10precomputeiiPKfPfS1__param_3,
	.param .u64 .ptr .align 1 _Z10precomputeiiPKfPfS1__param_4
)
{
	.reg .pred 	%p<20>;
	.reg .b32 	%r<69>;
	.reg .b32 	%f<197>;
	.reg .b64 	%rd<32>;

	ld.param.u32 	%r45, [_Z10precomputeiiPKfPfS1__param_0];
	ld.param.u32 	%r44, [_Z10precomputeiiPKfPfS1__param_1];
	ld.param.u64 	%rd7, [_Z10precomputeiiPKfPfS1__param_2];
	ld.param.u64 	%rd8, [_Z10precomputeiiPKfPfS1__param_3];
	ld.param.u64 	%rd6, [_Z10precomputeiiPKfPfS1__param_4];
	cvta.to.global.u64 	%rd1, %rd8;
	cvta.to.global.u64 	%rd2, %rd7;
	mov.u32 	%r46, %ctaid.x;
	mov.u32 	%r47, %ntid.x;
	mov.u32 	%r48, %tid.x;
	mad.lo.s32 	%r1, %r46, %r47, %r48;
	setp.ge.s32 	%p1, %r1, %r45;
	@%p1 bra 	$L__BB0_28;
	setp.lt.s32 	%p2, %r44, 1;
	mov.f32 	%f187, 0f00000000;
	@%p2 bra 	$L__BB0_14;
	mul.lo.s32 	%r2, %r44, %r1;
	and.b32  	%r3, %r44, 15;
	setp.lt.u32 	%p3, %r44, 16;
	mov.f32 	%f187, 0f00000000;
	mov.b32 	%r58, 0;
	@%p3 bra 	$L__BB0_5;
	and.b32  	%r58, %r44, 2147483632;
	neg.s32 	%r56, %r58;
	add.s64 	%rd3, %rd2, 32;
	mov.f32 	%f187, 0f00000000;
	mov.u32 	%r55, %r2;
$L__BB0_4:
	.pragma "nounroll";
	mul.wide.s32 	%rd9, %r55, 4;
	add.s64 	%rd10, %rd3, %rd9;
	ld.global.f32 	%f32, [%rd10+-32];
	add.f32 	%f33, %f187, %f32;
	ld.global.f32 	%f34, [%rd10+-28];
	add.f32 	%f35, %f33, %f34;
	ld.global.f32 	%f36, [%rd10+-24];
	add.f32 	%f37, %f35, %f36;
	ld.global.f32 	%f38, [%rd10+-20];
	add.f32 	%f39, %f37, %f38;
	ld.global.f32 	%f40, [%rd10+-16];
	add.f32 	%f41, %f39, %f40;
	ld.global.f32 	%f42, [%rd10+-12];
	add.f32 	%f43, %f41, %f42;
	ld.global.f32 	%f44, [%rd10+-8];
	add.f32 	%f45, %f43, %f44;
	ld.global.f32 	%f46, [%rd10+-4];
	add.f32 	%f47, %f45, %f46;
	ld.global.f32 	%f48, [%rd10];
	add.f32 	%f49, %f47, %f48;
	ld.global.f32 	%f50, [%rd10+4];
	add.f32 	%f51, %f49, %f50;
	ld.global.f32 	%f52, [%rd10+8];
	add.f32 	%f53, %f51, %f52;
	ld.global.f32 	%f54, [%rd10+12];
	add.f32 	%f55, %f53, %f54;
	ld.global.f32 	%f56, [%rd10+16];
	add.f32 	%f57, %f55, %f56;
	ld.global.f32 	%f58, [%rd10+20];
	add.f32 	%f59, %f57, %f58;
	ld.global.f32 	%f60, [%rd10+24];
	add.f32 	%f61, %f59, %f60;
	ld.global.f32 	%f62, [%rd10+28];
	add.f32 	%f187, %f61, %f62;
	add.s32 	%r56, %r56, 16;
	add.s32 	%r55, %r55, 16;
	setp.ne.s32 	%p4, %r56, 0;
	@%p4 bra 	$L__BB0_4;
$L__BB0_5:
	setp.eq.s32 	%p5, %r3, 0;
	@%p5 bra 	$L__BB0_14;
	and.b32  	%r11, %r44, 7;
	setp.lt.u32 	%p6, %r3, 8;
	@%p6 bra 	$L__BB0_8;
	add.s32 	%r50, %r58, %r2;
	mul.wide.s32 	%rd11, %r50, 4;
	add.s64 	%rd12, %rd2, %rd11;
	ld.global.f32 	%f64, [%rd12];
	add.f32 	%f65, %f187, %f64;
	ld.global.f32 	%f66, [%rd12+4];
	add.f32 	%f67, %f65, %f66;
	ld.global.f32 	%f68, [%rd12+8];
	add.f32 	%f69, %f67, %f68;
	ld.global.f32 	%f70, [%rd12+12];
	add.f32 	%f71, %f69, %f70;
	ld.global.f32 	%f72, [%rd12+16];
	add.f32 	%f73, %f71, %f72;
	ld.global.f32 	%f74, [%rd12+20];
	add.f32 	%f75, %f73, %f74;
	ld.global.f32 	%f76, [%rd12+24];
	add.f32 	%f77, %f75, %f76;
	ld.global.f32 	%f78, [%rd12+28];
	add.f32 	%f187, %f77, %f78;
	add.s32 	%r58, %r58, 8;
$L__BB0_8:
	setp.eq.s32 	%p7, %r11, 0;
	@%p7 bra 	$L__BB0_14;
	and.b32  	%r14, %r44, 3;
	setp.lt.u32 	%p8, %r11, 4;
	@%p8 bra 	$L__BB0_11;
	add.s32 	%r51, %r58, %r2;
	mul.wide.s32 	%rd13, %r51, 4;
	add.s64 	%rd14, %rd2, %rd13;
	ld.global.f32 	%f80, [%rd14];
	add.f32 	%f81, %f187, %f80;
	ld.global.f32 	%f82, [%rd14+4];
	add.f32 	%f83, %f81, %f82;
	ld.global.f32 	%f84, [%rd14+8];
	add.f32 	%f85, %f83, %f84;
	ld.global.f32 	%f86, [%rd14+12];
	add.f32 	%f187, %f85, %f86;
	add.s32 	%r58, %r58, 4;
$L__BB0_11:
	setp.eq.s32 	%p9, %r14, 0;
	@%p9 bra 	$L__BB0_14;
	add.s32 	%r61, %r58, %r2;
	neg.s32 	%r60, %r14;
$L__BB0_13:
	.pragma "nounroll";
	mul.wide.s32 	%rd15, %r61, 4;
	add.s64 	%rd16, %rd2, %rd15;
	ld.global.f32 	%f87, [%rd16];
	add.f32 	%f187, %f187, %f87;
	add.s32 	%r61, %r61, 1;
	add.s32 	%r60, %r60, 1;
	setp.ne.s32 	%p10, %r60, 0;
	@%p10 bra 	$L__BB0_13;
$L__BB0_14:
	setp.lt.s32 	%p11, %r44, 1;
	cvt.rn.f32.s32 	%f89, %r44;
	div.rn.f32 	%f14, %f187, %f89;
	mov.f32 	%f196, 0f00000000;
	@%p11 bra 	$L__BB0_27;
	mul.lo.s32 	%r23, %r44, %r1;
	and.b32  	%r24, %r44, 15;
	setp.lt.u32 	%p12, %r44, 16;
	mov.f32 	%f196, 0f00000000;
	mov.b32 	%r65, 0;
	@%p12 bra 	$L__BB0_18;
	and.b32  	%r65, %r44, 2147483632;
	neg.s32 	%r63, %r65;
	add.s64 	%rd4, %rd2, 32;
	add.s64 	%rd5, %rd1, 32;
	mov.f32 	%f196, 0f00000000;
	mov.u32 	%r62, %r23;
$L__BB0_17:
	.pragma "nounroll";
	mul.wide.s32 	%rd17, %r62, 4;
	add.s64 	%rd18, %rd4, %rd17;
	add.s64 	%rd19, %rd5, %rd17;
	ld.global.f32 	%f93, [%rd18+-32];
	sub.f32 	%f94, %f93, %f14;
	st.global.f32 	[%rd19+-32], %f94;
	fma.rn.f32 	%f95, %f94, %f94, %f196;
	ld.global.f32 	%f96, [%rd18+-28];
	sub.f32 	%f97, %f96, %f14;
	st.global.f32 	[%rd19+-28], %f97;
	fma.rn.f32 	%f98, %f97, %f97, %f95;
	ld.global.f32 	%f99, [%rd18+-24];
	sub.f32 	%f100, %f99, %f14;
	st.global.f32 	[%rd19+-24], %f100;
	fma.rn.f32 	%f101, %f100, %f100, %f98;
	ld.global.f32 	%f102, [%rd18+-20];
	sub.f32 	%f103, %f102, %f14;
	st.global.f32 	[%rd19+-20], %f103;
	fma.rn.f32 	%f104, %f103, %f103, %f101;
	ld.global.f32 	%f105, [%rd18+-16];
	sub.f32 	%f106, %f105, %f14;
	st.global.f32 	[%rd19+-16], %f106;
	fma.rn.f32 	%f107, %f106, %f106, %f104;
	ld.global.f32 	%f108, [%rd18+-12];
	sub.f32 	%f109, %f108, %f14;
	st.global.f32 	[%rd19+-12], %f109;
	fma.rn.f32 	%f110, %f109, %f109, %f107;
	ld.global.f32 	%f111, [%rd18+-8];
	sub.f32 	%f112, %f111, %f14;
	st.global.f32 	[%rd19+-8], %f112;
	fma.rn.f32 	%f113, %f112, %f112, %f110;
	ld.global.f32 	%f114, [%rd18+-4];
	sub.f32 	%f115, %f114, %f14;
	st.global.f32 	[%rd19+-4], %f115;
	fma.rn.f32 	%f116, %f115, %f115, %f113;
	ld.global.f32 	%f117, [%rd18];
	sub.f32 	%f118, %f117, %f14;
	st.global.f32 	[%rd19], %f118;
	fma.rn.f32 	%f119, %f118, %f118, %f116;
	ld.global.f32 	%f120, [%rd18+4];
	sub.f32 	%f121, %f120, %f14;
	st.global.f32 	[%rd19+4], %f121;
	fma.rn.f32 	%f122, %f121, %f121, %f119;
	ld.global.f32 	%f123, [%rd18+8];
	sub.f32 	%f124, %f123, %f14;
	st.global.f32 	[%rd19+8], %f124;
	fma.rn.f32 	%f125, %f124, %f124, %f122;
	ld.global.f32 	%f126, [%rd18+12];
	sub.f32 	%f127, %f126, %f14;
	st.global.f32 	[%rd19+12], %f127;
	fma.rn.f32 	%f128, %f127, %f127, %f125;
	ld.global.f32 	%f129, [%rd18+16];
	sub.f32 	%f130, %f129, %f14;
	st.global.f32 	[%rd19+16], %f130;
	fma.rn.f32 	%f131, %f130, %f130, %f128;
	ld.global.f32 	%f132, [%rd18+20];
	sub.f32 	%f133, %f132, %f14;
	st.global.f32 	[%rd19+20], %f133;
	fma.rn.f32 	%f134, %f133, %f133, %f131;
	ld.global.f32 	%f135, [%rd18+24];
	sub.f32 	%f136, %f135, %f14;
	st.global.f32 	[%rd19+24], %f136;
	fma.rn.f32 	%f137, %f136, %f136, %f134;
	ld.global.f32 	%f138, [%rd18+28];
	sub.f32 	%f139, %f138, %f14;
	st.global.f32 	[%rd19+28], %f139;
	fma.rn.f32 	%f196, %f139, %f139, %f137;
	add.s32 	%r63, %r63, 16;
	add.s32 	%r62, %r62, 16;
	setp.ne.s32 	%p13, %r63, 0;
	@%p13 bra 	$L__BB0_17;
$L__BB0_18:
	setp.eq.s32 	%p14, %r24, 0;
	@%p14 bra 	$L__BB0_27;
	and.b32  	%r32, %r44, 7;
	setp.lt.u32 	%p15, %r24, 8;
	@%p15 bra 	$L__BB0_21;
	add.s32 	%r53, %r65, %r23;
	mul.wide.s32 	%rd20, %r53, 4;
	add.s64 	%rd21, %rd2, %rd20;
	ld.global.f32 	%f141, [%rd21];
	sub.f32 	%f142, %f141, %f14;
	add.s64 	%rd22, %rd1, %rd20;
	st.global.f32 	[%rd22], %f142;
	fma.rn.f32 	%f143, %f142, %f142, %f196;
	ld.global.f32 	%f144, [%rd21+4];
	sub.f32 	%f145, %f144, %f14;
	st.global.f32 	[%rd22+4], %f145;
	fma.rn.f32 	%f146, %f145, %f145, %f143;
	ld.global.f32 	%f147, [%rd21+8];
	sub.f32 	%f148, %f147, %f14;
	st.global.f32 	[%rd22+8], %f148;
	fma.rn.f32 	%f149, %f148, %f148, %f146;
	ld.global.f32 	%f150, [%rd21+12];
	sub.f32 	%f151, %f150, %f14;
	st.global.f32 	[%rd22+12], %f151;
	fma.rn.f32 	%f152, %f151, %f151, %f149;
	ld.global.f32 	%f153, [%rd21+16];
	sub.f32 	%f154, %f153, %f14;
	st.global.f32 	[%rd22+16], %f154;
	fma.rn.f32 	%f155, %f154, %f154, %f152;
	ld.global.f32 	%f156, [%rd21+20];
	sub.f32 	%f157, %f156, %f14;
	st.global.f32 	[%rd22+20], %f157;
	fma.rn.f32 	%f158, %f157, %f157, %f155;
	ld.global.f32 	%f159, [%rd21+24];
	sub.f32 	%f160, %f159, %f14;
	st.global.f32 	[%rd22+24], %f160;
	fma.rn.f32 	%f161, %f160, %f160, %f158;
	ld.global.f32 	%f162, [%rd21+28];
	sub.f32 	%f163, %f162, %f14;
	st.global.f32 	[%rd22+28], %f163;
	fma.rn.f32 	%f196, %f163, %f163, %f161;
	add.s32 	%r65, %r65, 8;
$L__BB0_21:
	setp.eq.s32 	%p16, %r32, 0;
	@%p16 bra 	$L__BB0_27;
	and.b32  	%r35, %r44, 3;
	setp.lt.u32 	%p17, %r32, 4;
	@%p17 bra 	$L__BB0_24;
	add.s32 	%r54, %r65, %r23;
	mul.wide.s32 	%rd23, %r54, 4;
	add.s64 	%rd24, %rd2, %rd23;
	ld.global.f32 	%f165, [%rd24];
	sub.f32 	%f166, %f165, %f14;
	add.s64 	%rd25, %rd1, %rd23;
	st.global.f32 	[%rd25], %f166;
	fma.rn.f32 	%f167, %f166, %f166, %f196;
	ld.global.f32 	%f168, [%rd24+4];
	sub.f32 	%f169, %f168, %f14;
	st.global.f32 	[%rd25+4], %f169;
	fma.rn.f32 	%f170, %f169, %f169, %f167;
	ld.global.f32 	%f171, [%rd24+8];
	sub.f32 	%f172, %f171, %f14;
	st.global.f32 	[%rd25+8], %f172;
	fma.rn.f32 	%f173, %f172, %f172, %f170;
	ld.global.f32 	%f174, [%rd24+12];
	sub.f32 	%f175, %f174, %f14;
	st.global.f32 	[%rd25+12], %f175;
	fma.rn.f32 	%f196, %f175, %f175, %f173;
	add.s32 	%r65, %r65, 4;
$L__BB0_24:
	setp.eq.s32 	%p18, %r35, 0;
	@%p18 bra 	$L__BB0_27;
	add.s32 	%r68, %r65, %r23;
	neg.s32 	%r67, %r35;
$L__BB0_26:
	.pragma "nounroll";
	mul.wide.s32 	%rd26, %r68, 4;
	add.s64 	%rd27, %rd1, %rd26;
	add.s64 	%rd28, %rd2, %rd26;
	ld.global.f32 	%f176, [%rd28];
	sub.f32 	%f177, %f176, %f14;
	st.global.f32 	[%rd27], %f177;
	fma.rn.f32 	%f196, %f177, %f177, %f196;
	add.s32 	%r68, %r68, 1;
	add.s32 	%r67, %r67, 1;
	setp.ne.s32 	%p19, %r67, 0;
	@%p19 bra 	$L__BB0_26;
$L__BB0_27:
	sqrt.rn.f32 	%f178, %f196;
	cvta.to.global.u64 	%rd29, %rd6;
	mul.wide.s32 	%rd30, %r1, 4;
	add.s64 	%rd31, %rd29, %rd30;
	st.global.f32 	[%rd31], %f178;
$L__BB0_28:
	ret;

}
	// .globl	_Z7computeiiPfS_S_
.visible .entry _Z7computeiiPfS_S_(
	.param .u32 _Z7computeiiPfS_S__param_0,
	.param .u32 _Z7computeiiPfS_S__param_1,
	.param .u64 .ptr .align 1 _Z7computeiiPfS_S__param_2,
	.param .u64 .ptr .align 1 _Z7computeiiPfS_S__param_3,
	.param .u64 .ptr .align 1 _Z7computeiiPfS_S__param_4
)
{
	.reg .pred 	%p<14>;
	.reg .b32 	%r<42>;
	.reg .b32 	%f<51>;
	.reg .b64 	%rd<43>;
	.reg .b64 	%fd<55>;

	ld.param.u32 	%r18, [_Z7computeiiPfS_S__param_0];
	ld.param.u32 	%r19, [_Z7computeiiPfS_S__param_1];
	ld.param.u64 	%rd8, [_Z7computeiiPfS_S__param_2];
	ld.param.u64 	%rd6, [_Z7computeiiPfS_S__param_3];
	ld.param.u64 	%rd7, [_Z7computeiiPfS_S__param_4];
	cvta.to.global.u64 	%rd1, %rd8;
	mov.u32 	%r20, %ctaid.x;
	mov.u32 	%r21, %ntid.x;
	mov.u32 	%r22, %tid.x;
	mad.lo.s32 	%r23, %r20, %r21, %r22;
	mov.u32 	%r24, %ctaid.y;
	mov.u32 	%r25, %ntid.y;
	mov.u32 	%r26, %tid.y;
	mad.lo.s32 	%r27, %r24, %r25, %r26;
	setp.ge.s32 	%p1, %r23, %r18;
	setp.gt.s32 	%p2, %r27, %r23;
	or.pred  	%p3, %p1, %p2;
	@%p3 bra 	$L__BB1_14;
	setp.lt.s32 	%p4, %r19, 1;
	mov.f64 	%fd54, 0d0000000000000000;
	@%p4 bra 	$L__BB1_13;
	mul.lo.s32 	%r3, %r19, %r23;
	mul.lo.s32 	%r4, %r19, %r27;
	and.b32  	%r5, %r19, 7;
	setp.lt.u32 	%p5, %r19, 8;
	mov.f64 	%fd54, 0d0000000000000000;
	mov.b32 	%r40, 0;
	@%p5 bra 	$L__BB1_5;
	and.b32  	%r40, %r19, 2147483640;
	neg.s32 	%r38, %r40;
	add.s64 	%rd2, %rd1, 16;
	mul.wide.u32 	%rd9, %r4, 4;
	add.s64 	%rd42, %rd2, %rd9;
	mov.f64 	%fd54, 0d0000000000000000;
	mov.u32 	%r37, %r3;
$L__BB1_4:
	.pragma "nounroll";
	mul.wide.s32 	%rd10, %r37, 4;
	add.s64 	%rd11, %rd2, %rd10;
	ld.global.f32 	%f1, [%rd11+-16];
	ld.global.f32 	%f2, [%rd42+-16];
	mul.f32 	%f3, %f1, %f2;
	cvt.f64.f32 	%fd17, %f3;
	add.f64 	%fd18, %fd54, %fd17;
	ld.global.f32 	%f4, [%rd11+-12];
	ld.global.f32 	%f5, [%rd42+-12];
	mul.f32 	%f6, %f4, %f5;
	cvt.f64.f32 	%fd19, %f6;
	add.f64 	%fd20, %fd18, %fd19;
	ld.global.f32 	%f7, [%rd11+-8];
	ld.global.f32 	%f8, [%rd42+-8];
	mul.f32 	%f9, %f7, %f8;
	cvt.f64.f32 	%fd21, %f9;
	add.f64 	%fd22, %fd20, %fd21;
	ld.global.f32 	%f10, [%rd11+-4];
	ld.global.f32 	%f11, [%rd42+-4];
	mul.f32 	%f12, %f10, %f11;
	cvt.f64.f32 	%fd23, %f12;
	add.f64 	%fd24, %fd22, %fd23;
	ld.global.f32 	%f13, [%rd11];
	ld.global.f32 	%f14, [%rd42];
	mul.f32 	%f15, %f13, %f14;
	cvt.f64.f32 	%fd25, %f15;
	add.f64 	%fd26, %fd24, %fd25;
	ld.global.f32 	%f16, [%rd11+4];
	ld.global.f32 	%f17, [%rd42+4];
	mul.f32 	%f18, %f16, %f17;
	cvt.f64.f32 	%fd27, %f18;
	add.f64 	%fd28, %fd26, %fd27;
	ld.global.f32 	%f19, [%rd11+8];
	ld.global.f32 	%f20, [%rd42+8];
	mul.f32 	%f21, %f19, %f20;
	cvt.f64.f32 	%fd29, %f21;
	add.f64 	%fd30, %fd28, %fd29;
	ld.global.f32 	%f22, [%rd11+12];
	ld.global.f32 	%f23, [%rd42+12];
	mul.f32 	%f24, %f22, %f23;
	cvt.f64.f32 	%fd31, %f24;
	add.f64 	%fd54, %fd30, %fd31;
	add.s32 	%r38, %r38, 8;
	add.s32 	%r37, %r37, 8;
	add.s64 	%rd42, %rd42, 32;
	setp.ne.s32 	%p6, %r38, 0;
	@%p6 bra 	$L__BB1_4;
$L__BB1_5:
	setp.eq.s32 	%p7, %r5, 0;
	@%p7 bra 	$L__BB1_13;
	and.b32  	%r13, %r19, 3;
	setp.lt.u32 	%p8, %r5, 4;
	@%p8 bra 	$L__BB1_8;
	add.s32 	%r29, %r40, %r3;
	mul.wide.s32 	%rd12, %r29, 4;
	add.s64 	%rd13, %rd1, %rd12;
	ld.global.f32 	%f25, [%rd13];
	add.s32 	%r30, %r40, %r4;
	mul.wide.u32 	%rd14, %r30, 4;
	add.s64 	%rd15, %rd1, %rd14;
	ld.global.f32 	%f26, [%rd15];
	mul.f32 	%f27, %f25, %f26;
	cvt.f64.f32 	%fd33, %f27;
	add.f64 	%fd34, %fd54, %fd33;
	ld.global.f32 	%f28, [%rd13+4];
	cvt.u64.u32 	%rd16, %r4;
	cvt.u64.u32 	%rd17, %r40;
	add.s64 	%rd18, %rd17, %rd16;
	shl.b64 	%rd19, %rd18, 2;
	add.s64 	%rd20, %rd1, %rd19;
	ld.global.f32 	%f29, [%rd20+4];
	mul.f32 	%f30, %f28, %f29;
	cvt.f64.f32 	%fd35, %f30;
	add.f64 	%fd36, %fd34, %fd35;
	ld.global.f32 	%f31, [%rd13+8];
	ld.global.f32 	%f32, [%rd20+8];
	mul.f32 	%f33, %f31, %f32;
	cvt.f64.f32 	%fd37, %f33;
	add.f64 	%fd38, %fd36, %fd37;
	ld.global.f32 	%f34, [%rd13+12];
	ld.global.f32 	%f35, [%rd20+12];
	mul.f32 	%f36, %f34, %f35;
	cvt.f64.f32 	%fd39, %f36;
	add.f64 	%fd54, %fd38, %fd39;
	add.s32 	%r40, %r40, 4;
$L__BB1_8:
	setp.eq.s32 	%p9, %r13, 0;
	@%p9 bra 	$L__BB1_13;
	setp.eq.s32 	%p10, %r13, 1;
	@%p10 bra 	$L__BB1_11;
	add.s32 	%r31, %r40, %r3;
	mul.wide.s32 	%rd21, %r31, 4;
	add.s64 	%rd22, %rd1, %rd21;
	ld.global.f32 	%f37, [%rd22];
	add.s32 	%r32, %r40, %r4;
	mul.wide.u32 	%rd23, %r32, 4;
	add.s64 	%rd24, %rd1, %rd23;
	ld.global.f32 	%f38, [%rd24];
	mul.f32 	%f39, %f37, %f38;
	cvt.f64.f32 	%fd41, %f39;
	add.f64 	%fd42, %fd54, %fd41;
	ld.global.f32 	%f40, [%rd22+4];
	cvt.u64.u32 	%rd25, %r4;
	cvt.u64.u32 	%rd26, %r40;
	add.s64 	%rd27, %rd26, %rd25;
	shl.b64 	%rd28, %rd27, 2;
	add.s64 	%rd29, %rd1, %rd28;
	ld.global.f32 	%f41, [%rd29+4];
	mul.f32 	%f42, %f40, %f41;
	cvt.f64.f32 	%fd43, %f42;
	add.f64 	%fd54, %fd42, %fd43;
	add.s32 	%r40, %r40, 2;
$L__BB1_11:
	and.b32  	%r33, %r19, 1;
	setp.eq.b32 	%p11, %r33, 1;
	not.pred 	%p12, %p11;
	@%p12 bra 	$L__BB1_13;
	add.s32 	%r34, %r40, %r3;
	mul.wide.s32 	%rd30, %r34, 4;
	add.s64 	%rd31, %rd1, %rd30;
	ld.global.f32 	%f43, [%rd31];
	add.s32 	%r35, %r40, %r4;
	mul.wide.u32 	%rd32, %r35, 4;
	add.s64 	%rd33, %rd1, %rd32;
	ld.global.f32 	%f44, [%rd33];
	mul.f32 	%f45, %f43, %f44;
	cvt.f64.f32 	%fd44, %f45;
	add.f64 	%fd54, %fd54, %fd44;
$L__BB1_13:
	cvta.to.global.u64 	%rd34, %rd6;
	mul.wide.u32 	%rd35, %r23, 4;
	add.s64 	%rd36, %rd34, %rd35;
	ld.global.f32 	%f46, [%rd36];
	mul.wide.u32 	%rd37, %r27, 4;
	add.s64 	%rd38, %rd34, %rd37;
	ld.global.f32 	%f47, [%rd38];
	mul.f32 	%f48, %f46, %f47;
	cvt.f64.f32 	%fd45, %f48;
	setp.neu.f32 	%p13, %f48, 0f00000000;
	div.rn.f64 	%fd46, %fd54, %fd45;
	cvt.rn.f32.f64 	%f49, %fd46;
	selp.f32 	%f50, %f49, 0f00000000, %p13;
	mad.lo.s32 	%r36, %r27, %r18, %r23;
	cvta.to.global.u64 	%rd39, %rd7;
	mul.wide.s32 	%rd40, %r36, 4;
	add.s64 	%rd41, %rd39, %rd40;
	st.global.f32 	[%rd41], %f50;
$L__BB1_14:
	ret;

}


// ===== COMPILED SASS (sm_100) =====

	.target	sm_100

	.elftype	@"ET_EXEC"


//--------------------- .note.nv.tkinfo           --------------------------
	.section	.note.nv.tkinfo,"",@"SHT_NOTE"
	.sectionflags	@"SHF_NOTE_NV_TKINFO"
	.tkinfo
        /*0018*/ 	.word	0x00000002
        /*0030*/ 	.string	""
        /*0030*/ 	.string	"ptxas"
        /*0030*/ 	.string	"Cuda compilation tools, release 13.0, V13.0.88"
        /*0030*/ 	.string	"Build cuda_13.0.r13.0/compiler.36424714_0"
        /*0030*/ 	.string	"-arch sm_100 -m 64 "



//--------------------- .note.nv.cuinfo           --------------------------
	.section	.note.nv.cuinfo,"",@"SHT_NOTE"
	.sectionflags	@"SHF_NOTE_NV_CUINFO"
        /*0018*/ 	.short	0x0002
        /*001a*/ 	.short	0x0064
        /*001c*/ 	.short	0x0082
	.zero		2


//--------------------- .nv.info                  --------------------------
	.section	.nv.info,"",@"SHT_CUDA_INFO"
	.align	4


	//----- nvinfo : EIATTR_REGCOUNT
	.align		4
        /*0000*/ 	.byte	0x04, 0x2f
        /*0002*/ 	.short	(.L_1 - .L_0)
	.align		4
.L_0:
        /*0004*/ 	.word	index@(_Z10precomputeiiPKfPfS1_)
        /*0008*/ 	.word	0x00000020


	//----- nvinfo : EIATTR_FRAME_SIZE
	.align		4
.L_1:
        /*000c*/ 	.byte	0x04, 0x11
        /*000e*/ 	.short	(.L_3 - .L_2)
	.align		4
.L_2:
        /*0010*/ 	.word	index@($__internal_2_$__cuda_sm3x_div_rn_noftz_f32_slowpath)
        /*0014*/ 	.word	0x00000000


	//----- nvinfo : EIATTR_FRAME_SIZE
	.align		4
.L_3:
        /*0018*/ 	.byte	0x04, 0x11
        /*001a*/ 	.short	(.L_5 - .L_4)
	.align		4
.L_4:
        /*001c*/ 	.word	index@($__internal_1_$__cuda_sm20_sqrt_rn_f32_slowpath)
        /*0020*/ 	.word	0x00000000


	//----- nvinfo : EIATTR_FRAME_SIZE
	.align		4
.L_5:
        /*0024*/ 	.byte	0x04, 0x11
        /*0026*/ 	.short	(.L_7 - .L_6)
	.align		4
.L_6:
        /*0028*/ 	.word	index@(_Z10precomputeiiPKfPfS1_)
        /*002c*/ 	.word	0x00000000


	//----- nvinfo : EIATTR_REGCOUNT
	.align		4
.L_7:
        /*0030*/ 	.byte	0x04, 0x2f
        /*0032*/ 	.short	(.L_9 - .L_8)
	.align		4
.L_8:
        /*0034*/ 	.word	index@(_Z7computeiiPfS_S_)
        /*0038*/ 	.word	0x00000020


	//----- nvinfo : EIATTR_FRAME_SIZE
	.align		4
.L_9:
        /*003c*/ 	.byte	0x04, 0x11
        /*003e*/ 	.short	(.L_11 - .L_10)
	.align		4
.L_10:
        /*0040*/ 	.word	index@($__internal_0_$__cuda_sm20_div_rn_f64_full)
        /*0044*/ 	.word	0x00000000


	//----- nvinfo : EIATTR_FRAME_SIZE
	.align		4
.L_11:
        /*0048*/ 	.byte	0x04, 0x11
        /*004a*/ 	.short	(.L_13 - .L_12)
	.align		4
.L_12:
        /*004c*/ 	.word	index@(_Z7computeiiPfS_S_)
        /*0050*/ 	.word	0x00000000


	//----- nvinfo : EIATTR_MIN_STACK_SIZE
	.align		4
.L_13:
        /*0054*/ 	.byte	0x04, 0x12
        /*0056*/ 	.short	(.L_15 - .L_14)
	.align		4
.L_14:
        /*0058*/ 	.word	index@(_Z7computeiiPfS_S_)
        /*005c*/ 	.word	0x00000000


	//----- nvinfo : EIATTR_MIN_STACK_SIZE
	.align		4
.L_15:
        /*0060*/ 	.byte	0x04, 0x12
        /*0062*/ 	.short	(.L_17 - .L_16)
	.align		4
.L_16:
        /*0064*/ 	.word	index@(_Z10precomputeiiPKfPfS1_)
        /*0068*/ 	.word	0x00000000
.L_17:


//--------------------- .nv.compat                --------------------------
	.section	.nv.compat,"",@"SHT_CUDA_COMPAT_INFO"
	.align	4
        /*0000*/ 	.byte	0x02, 0x09, 0x00, 0x00, 0x02, 0x02, 0x01, 0x00, 0x02, 0x05, 0x05, 0x00, 0x03, 0x07, 0x01, 0x01
        /*0010*/ 	.byte	0x02, 0x03, 0x00, 0x00, 0x02, 0x06, 0x01, 0x00, 0x04, 0x0b, 0x08, 0x00, 0x01, 0x00, 0x00, 0x00
        /*0020*/ 	.byte	0x00, 0x00, 0x00, 0x00


//--------------------- .nv.info._Z7computeiiPfS_S_ --------------------------
	.section	.nv.info._Z7computeiiPfS_S_,"",@"SHT_CUDA_INFO"
	.sectionflags	@""
	.align	4


	//----- nvinfo : EIATTR_CUDA_API_VERSION
	.align		4
        /*0000*/ 	.byte	0x04, 0x37
        /*0002*/ 	.short	(.L_19 - .L_18)
.L_18:
        /*0004*/ 	.word	0x00000082


	//----- nvinfo : EIATTR_KPARAM_INFO
	.align		4
.L_19:
        /*0008*/ 	.byte	0x04, 0x17
        /*000a*/ 	.short	(.L_21 - .L_20)
.L_20:
        /*000c*/ 	.word	0x00000000
        /*0010*/ 	.short	0x0004
        /*0012*/ 	.short	0x0018
        /*0014*/ 	.byte	0x00, 0xf5, 0x21, 0x00


	//----- nvinfo : EIATTR_KPARAM_INFO
	.align		4
.L_21:
        /*0018*/ 	.byte	0x04, 0x17
        /*001a*/ 	.short	(.L_23 - .L_22)
.L_22:
        /*001c*/ 	.word	0x00000000
        /*0020*/ 	.short	0x0003
        /*0022*/ 	.short	0x0010
        /*0024*/ 	.byte	0x00, 0xf5, 0x21, 0x00


	//----- nvinfo : EIATTR_KPARAM_INFO
	.align		4
.L_23:
        /*0028*/ 	.byte	0x04, 0x17
        /*002a*/ 	.short	(.L_25 - .L_24)
.L_24:
        /*002c*/ 	.word	0x00000000
        /*0030*/ 	.short	0x0002
        /*0032*/ 	.short	0x0008
        /*0034*/ 	.byte	0x00, 0xf5, 0x21, 0x00


	//----- nvinfo : EIATTR_KPARAM_INFO
	.align		4
.L_25:
        /*0038*/ 	.byte	0x04, 0x17
        /*003a*/ 	.short	(.L_27 - .L_26)
.L_26:
        /*003c*/ 	.word	0x00000000
        /*0040*/ 	.short	0x0001
        /*0042*/ 	.short	0x0004
        /*0044*/ 	.byte	0x00, 0xf0, 0x11, 0x00


	//----- nvinfo : EIATTR_KPARAM_INFO
	.align		4
.L_27:
        /*0048*/ 	.byte	0x04, 0x17
        /*004a*/ 	.short	(.L_29 - .L_28)
.L_28:
        /*004c*/ 	.word	0x00000000
        /*0050*/ 	.short	0x0000
        /*0052*/ 	.short	0x0000
        /*0054*/ 	.byte	0x00, 0xf0, 0x11, 0x00


	//----- nvinfo : EIATTR_SPARSE_MMA_MASK
	.align		4
.L_29:
        /*0058*/ 	.byte	0x03, 0x50
        /*005a*/ 	.short	0x0000


	//----- nvinfo : EIATTR_MAXREG_COUNT
	.align		4
        /*005c*/ 	.byte	0x03, 0x1b
        /*005e*/ 	.short	0x00ff


	//----- nvinfo : EIATTR_MERCURY_ISA_VERSION
	.align		4
        /*0060*/ 	.byte	0x03, 0x5f
        /*0062*/ 	.short	0x0101


	//----- nvinfo : EIATTR_VRC_CTA_INIT_COUNT
	.align		4
        /*0064*/ 	.byte	0x02, 0x4a
	.zero		1
	.zero		1


	//----- nvinfo : EIATTR_EXIT_INSTR_OFFSETS
	.align		4
        /*0068*/ 	.byte	0x04, 0x1c
        /*006a*/ 	.short	(.L_31 - .L_30)


	//   ....[0]....
.L_30:
        /*006c*/ 	.word	0x000000c0


	//   ....[1]....
        /*0070*/ 	.word	0x00000c30


	//----- nvinfo : EIATTR_CRS_STACK_SIZE
	.align		4
.L_31:
        /*0074*/ 	.byte	0x04, 0x1e
        /*0076*/ 	.short	(.L_33 - .L_32)
.L_32:
        /*0078*/ 	.word	0x00000000


	//----- nvinfo : EIATTR_CBANK_PARAM_SIZE
	.align		4
.L_33:
        /*007c*/ 	.byte	0x03, 0x19
        /*007e*/ 	.short	0x0020


	//----- nvinfo : EIATTR_PARAM_CBANK
	.align		4
        /*0080*/ 	.byte	0x04, 0x0a
        /*0082*/ 	.short	(.L_35 - .L_34)
	.align		4
.L_34:
        /*0084*/ 	.word	index@(.nv.constant0._Z7computeiiPfS_S_)
        /*0088*/ 	.short	0x0380
        /*008a*/ 	.short	0x0020


	//----- nvinfo : EIATTR_SW_WAR
	.align		4
.L_35:
        /*008c*/ 	.byte	0x04, 0x36
        /*008e*/ 	.short	(.L_37 - .L_36)
.L_36:
        /*0090*/ 	.word	0x00000008
.L_37:


//--------------------- .nv.info._Z10precomputeiiPKfPfS1_ --------------------------
	.section	.nv.info._Z10precomputeiiPKfPfS1_,"",@"SHT_CUDA_INFO"
	.sectionflags	@""
	.align	4


	//----- nvinfo : EIATTR_CUDA_API_VERSION
	.align		4
        /*0000*/ 	.byte	0x04, 0x37
        /*0002*/ 	.short	(.L_39 - .L_38)
.L_38:
        /*0004*/ 	.word	0x00000082


	//----- nvinfo : EIATTR_KPARAM_INFO
	.align		4
.L_39:
        /*0008*/ 	.byte	0x04, 0x17
        /*000a*/ 	.short	(.L_41 - .L_40)
.L_40:
        /*000c*/ 	.word	0x00000000
        /*0010*/ 	.short	0x0004
        /*0012*/ 	.short	0x0018
        /*0014*/ 	.byte	0x00, 0xf5, 0x21, 0x00


	//----- nvinfo : EIATTR_KPARAM_INFO
	.align		4
.L_41:
        /*0018*/ 	.byte	0x04, 0x17
        /*001a*/ 	.short	(.L_43 - .L_42)
.L_42:
        /*001c*/ 	.word	0x00000000
        /*0020*/ 	.short	0x0003
        /*0022*/ 	.short	0x0010
        /*0024*/ 	.byte	0x00, 0xf5, 0x21, 0x00


	//----- nvinfo : EIATTR_KPARAM_INFO
	.align		4
.L_43:
        /*0028*/ 	.byte	0x04, 0x17
        /*002a*/ 	.short	(.L_45 - .L_44)
.L_44:
        /*002c*/ 	.word	0x00000000
        /*0030*/ 	.short	0x0002
        /*0032*/ 	.short	0x0008
        /*0034*/ 	.byte	0x00, 0xf5, 0x21, 0x00


	//----- nvinfo : EIATTR_KPARAM_INFO
	.align		4
.L_45:
        /*0038*/ 	.byte	0x04, 0x17
        /*003a*/ 	.short	(.L_47 - .L_46)
.L_46:
        /*003c*/ 	.word	0x00000000
        /*0040*/ 	.short	0x0001
        /*0042*/ 	.short	0x0004
        /*0044*/ 	.byte	0x00, 0xf0, 0x11, 0x00


	//----- nvinfo : EIATTR_KPARAM_INFO
	.align		4
.L_47:
        /*0048*/ 	.byte	0x04, 0x17
        /*004a*/ 	.short	(.L_49 - .L_48)
.L_48:
        /*004c*/ 	.word	0x00000000
        /*0050*/ 	.short	0x0000
        /*0052*/ 	.short	0x0000
        /*0054*/ 	.byte	0x00, 0xf0, 0x11, 0x00


	//----- nvinfo : EIATTR_SPARSE_MMA_MASK
	.align		4
.L_49:
        /*0058*/ 	.byte	0x03, 0x50
        /*005a*/ 	.short	0x0000


	//----- nvinfo : EIATTR_MAXREG_COUNT
	.align		4
        /*005c*/ 	.byte	0x03, 0x1b
        /*005e*/ 	.short	0x00ff


	//----- nvinfo : EIATTR_MERCURY_ISA_VERSION
	.align		4
        /*0060*/ 	.byte	0x03, 0x5f
        /*0062*/ 	.short	0x0101


	//----- nvinfo : EIATTR_VRC_CTA_INIT_COUNT
	.align		4
        /*0064*/ 	.byte	0x02, 0x4a
	.zero		1
	.zero		1


	//----- nvinfo : EIATTR_EXIT_INSTR_OFFSETS
	.align		4
        /*0068*/ 	.byte	0x04, 0x1c
        /*006a*/ 	.short	(.L_51 - .L_50)


	//   ....[0]....
.L_50:
        /*006c*/ 	.word	0x00000070


	//   ....[1]....
        /*0070*/ 	.word	0x00001490


	//----- nvinfo : EIATTR_CRS_STACK_SIZE
	.align		4
.L_51:
        /*0074*/ 	.byte	0x04, 0x1e
        /*0076*/ 	.short	(.L_53 - .L_52)
.L_52:
        /*0078*/ 	.word	0x00000000


	//----- nvinfo : EIATTR_CBANK_PARAM_SIZE
	.align		4
.L_53:
        /*007c*/ 	.byte	0x03, 0x19
        /*007e*/ 	.short	0x0020


	//----- nvinfo : EIATTR_PARAM_CBANK
	.align		4
        /*0080*/ 	.byte	0x04, 0x0a
        /*0082*/ 	.short	(.L_55 - .L_54)
	.align		4
.L_54:
        /*0084*/ 	.word	index@(.nv.constant0._Z10precomputeiiPKfPfS1_)
        /*0088*/ 	.short	0x0380
        /*008a*/ 	.short	0x0020


	//----- nvinfo : EIATTR_SW_WAR
	.align		4
.L_55:
        /*008c*/ 	.byte	0x04, 0x36
        /*008e*/ 	.short	(.L_57 - .L_56)
.L_56:
        /*0090*/ 	.word	0x00000008
.L_57:


//--------------------- .nv.callgraph             --------------------------
	.section	.nv.callgraph,"",@"SHT_CUDA_CALLGRAPH"
	.align	4
	.sectionentsize	8
	.align		4
        /*0000*/ 	.word	0x00000000
	.align		4
        /*0004*/ 	.word	0xffffffff
	.align		4
        /*0008*/ 	.word	0x00000000
	.align		4
        /*000c*/ 	.word	0xfffffffe
	.align		4
        /*0010*/ 	.word	0x00000000
	.align		4
        /*0014*/ 	.word	0xfffffffd
	.align		4
        /*0018*/ 	.word	0x00000000
	.align		4
        /*001c*/ 	.word	0xfffffffc


//--------------------- .text._Z7computeiiPfS_S_  --------------------------
	.section	.text._Z7computeiiPfS_S_,"ax",@progbits
	.align	128
        .global         _Z7computeiiPfS_S_
        .type           _Z7computeiiPfS_S_,@function
        .size           _Z7computeiiPfS_S_,(.L_x_43 - _Z7computeiiPfS_S_)
        .other          _Z7computeiiPfS_S_,@"STO_CUDA_ENTRY STV_DEFAULT"
_Z7computeiiPfS_S_:
.text._Z7computeiiPfS_S_:
[----:B------:R-:W-:Y:S01]  /*0000*/  LDC R1, c[0x0][0x37c] ;  /* 0x0000df00ff017b82 */ /* 0x000fe20000000800 */
[----:B------:R-:W0:Y:S07]  /*0010*/  S2R R0, SR_TID.X ;  /* 0x0000000000007919 */ /* 0x000e2e0000002100 */
[----:B------:R-:W0:Y:S01]  /*0020*/  S2UR UR4, SR_CTAID.X ;  /* 0x00000000000479c3 */ /* 0x000e220000002500 */
[----:B------:R-:W1:Y:S01]  /*0030*/  LDCU UR6, c[0x0][0x380] ;  /* 0x00007000ff0677ac */ /* 0x000e620008000800 */
[----:B------:R-:W2:Y:S06]  /*0040*/  S2R R5, SR_TID.Y ;  /* 0x0000000000057919 */ /* 0x000eac0000002200 */
[----:B------:R-:W0:Y:S08]  /*0050*/  LDC R3, c[0x0][0x360] ;  /* 0x0000d800ff037b82 */ /* 0x000e300000000800 */
[----:B------:R-:W2:Y:S08]  /*0060*/  S2UR UR5, SR_CTAID.Y ;  /* 0x00000000000579c3 */ /* 0x000eb00000002600 */
[----:B------:R-:W2:Y:S01]  /*0070*/  LDC R2, c[0x0][0x364] ;  /* 0x0000d900ff027b82 */ /* 0x000ea20000000800 */
[----:B0-----:R-:W-:-:S02]  /*0080*/  IMAD R3, R3, UR4, R0 ;  /* 0x0000000403037c24 */ /* 0x001fc4000f8e0200 */
[----:B--2---:R-:W-:-:S05]  /*0090*/  IMAD R0, R2, UR5, R5 ;  /* 0x0000000502007c24 */ /* 0x004fca000f8e0205 */
[----:B------:R-:W-:-:S04]  /*00a0*/  ISETP.GT.AND P0, PT, R0, R3, PT ;  /* 0x000000030000720c */ /* 0x000fc80003f04270 */
[----:B-1----:R-:W-:-:S13]  /*00b0*/  ISETP.GE.OR P0, PT, R3, UR6, P0 ;  /* 0x0000000603007c0c */ /* 0x002fda0008706670 */
[----:B------:R-:W-:Y:S05]  /*00c0*/  @P0 EXIT ;  /* 0x000000000000094d */ /* 0x000fea0003800000 */
[----:B------:R-:W0:Y:S01]  /*00d0*/  LDCU UR6, c[0x0][0x384] ;  /* 0x00007080ff0677ac */ /* 0x000e220008000800 */
[----:B------:R-:W-:Y:S01]  /*00e0*/  CS2R R14, SRZ ;  /* 0x00000000000e7805 */ /* 0x000fe2000001ff00 */
[----:B------:R-:W1:Y:S01]  /*00f0*/  LDCU.64 UR10, c[0x0][0x358] ;  /* 0x00006b00ff0a77ac */ /* 0x000e620008000a00 */
[----:B0-----:R-:W-:-:S09]  /*0100*/  UISETP.GE.AND UP0, UPT, UR6, 0x1, UPT ;  /* 0x000000010600788c */ /* 0x001fd2000bf06270 */
[----:B-1----:R-:W-:Y:S05]  /*0110*/  BRA.U !UP0, `(.L_x_0) ;  /* 0x0000000908307547 */ /* 0x002fea000b800000 */
[----:B------:R-:W-:Y:S02]  /*0120*/  UISETP.GE.U32.AND UP1, UPT, UR6, 0x8, UPT ;  /* 0x000000080600788c */ /* 0x000fe4000bf26070 */
[----:B------:R-:W-:Y:S01]  /*0130*/  IMAD R2, R3, UR6, RZ ;  /* 0x0000000603027c24 */ /* 0x000fe2000f8e02ff */
[----:B------:R-:W-:Y:S02]  /*0140*/  ULOP3.LUT UR7, UR6, 0x7, URZ, 0xc0, !UPT ;  /* 0x0000000706077892 */ /* 0x000fe4000f8ec0ff */
[----:B------:R-:W-:Y:S01]  /*0150*/  IMAD R4, R0, UR6, RZ ;  /* 0x0000000600047c24 */ /* 0x000fe2000f8e02ff */
[----:B------:R-:W-:Y:S01]  /*0160*/  CS2R R14, SRZ ;  /* 0x00000000000e7805 */ /* 0x000fe2000001ff00 */
[----:B------:R-:W-:Y:S01]  /*0170*/  UMOV UR4, URZ ;  /* 0x000000ff00047c82 */ /* 0x000fe20008000000 */
[----:B------:R-:W-:Y:S01]  /*0180*/  UISETP.NE.AND UP0, UPT, UR7, URZ, UPT ;  /* 0x000000ff0700728c */ /* 0x000fe2000bf05270 */
[----:B------:R-:W-:Y:S10]  /*0190*/  BRA.U !UP1, `(.L_x_1) ;  /* 0x0000000109ec7547 */ /* 0x000ff4000b800000 */
[----:B------:R-:W0:Y:S01]  /*01a0*/  LDCU.64 UR4, c[0x0][0x388] ;  /* 0x00007100ff0477ac */ /* 0x000e220008000a00 */
[----:B------:R-:W-:Y:S01]  /*01b0*/  IMAD.MOV.U32 R5, RZ, RZ, R2 ;  /* 0x000000ffff057224 */ /* 0x000fe200078e0002 */
[----:B------:R-:W-:Y:S01]  /*01c0*/  CS2R R14, SRZ ;  /* 0x00000000000e7805 */ /* 0x000fe2000001ff00 */
[----:B0-----:R-:W-:-:S04]  /*01d0*/  UIADD3 UR4, UP1, UPT, UR4, 0x10, URZ ;  /* 0x0000001004047890 */ /* 0x001fc8000ff3e0ff */
[----:B------:R-:W-:Y:S02]  /*01e0*/  UIADD3.X UR5, UPT, UPT, URZ, UR5, URZ, UP1, !UPT ;  /* 0x00000005ff057290 */ /* 0x000fe40008ffe4ff */
[----:B------:R-:W-:Y:S01]  /*01f0*/  IMAD.U32 R12, RZ, RZ, UR4 ;  /* 0x00000004ff0c7e24 */ /* 0x000fe2000f8e00ff */
[----:B------:R-:W-:-:S03]  /*0200*/  ULOP3.LUT UR4, UR6, 0x7ffffff8, URZ, 0xc0, !UPT ;  /* 0x7ffffff806047892 */ /* 0x000fc6000f8ec0ff */
[----:B------:R-:W-:Y:S01]  /*0210*/  IMAD.U32 R13, RZ, RZ, UR5 ;  /* 0x00000005ff0d7e24 */ /* 0x000fe2000f8e00ff */
[----:B------:R-:W-:Y:S01]  /*0220*/  UIADD3 UR5, UPT, UPT, -UR4, URZ, URZ ;  /* 0x000000ff04057290 */ /* 0x000fe2000fffe1ff */
[----:B------:R-:W-:-:S04]  /*0230*/  IMAD.WIDE.U32 R6, R4, 0x4, R12 ;  /* 0x0000000404067825 */ /* 0x000fc800078e000c */
[----:B------:R-:W-:Y:S01]  /*0240*/  IMAD.MOV.U32 R10, RZ, RZ, R6 ;  /* 0x000000ffff0a7224 */ /* 0x000fe200078e0006 */
[----:B------:R-:W-:-:S07]  /*0250*/  MOV R11, R7 ;  /* 0x00000007000b7202 */ /* 0x000fce0000000f00 */
.L_x_2:
[----:B------:R-:W-:Y:S01]  /*0260*/  IMAD.WIDE R26, R5, 0x4, R12 ;  /* 0x00000004051a7825 */ /* 0x000fe200078e020c */
[----:B------:R-:W2:Y:S04]  /*0270*/  LDG.E R21, desc[UR10][R10.64+-0x10] ;  /* 0xfffff00a0a157981 */ /* 0x000ea8000c1e1900 */
[----:B------:R-:W2:Y:S04]  /*0280*/  LDG.E R20, desc[UR10][R26.64+-0x10] ;  /* 0xfffff00a1a147981 */ /* 0x000ea8000c1e1900 */
[----:B------:R-:W3:Y:S04]  /*0290*/  LDG.E R19, desc[UR10][R26.64+-0xc] ;  /* 0xfffff40a1a137981 */ /* 0x000ee8000c1e1900 */
[----:B------:R-:W3:Y:S04]  /*02a0*/  LDG.E R18, desc[UR10][R10.64+-0xc] ;  /* 0xfffff40a0a127981 */ /* 0x000ee8000c1e1900 */
[----:B------:R-:W4:Y:S04]  /*02b0*/  LDG.E R16, desc[UR10][R26.64+-0x8] ;  /* 0xfffff80a1a107981 */ /* 0x000f28000c1e1900 */
[----:B------:R-:W4:Y:S04]  /*02c0*/  LDG.E R17, desc[UR10][R10.64+-0x8] ;  /* 0xfffff80a0a117981 */ /* 0x000f28000c1e1900 */
[----:B------:R-:W5:Y:S04]  /*02d0*/  LDG.E R24, desc[UR10][R26.64+-0x4] ;  /* 0xfffffc0a1a187981 */ /* 0x000f68000c1e1900 */
[----:B------:R-:W5:Y:S04]  /*02e0*/  LDG.E R25, desc[UR10][R10.64+-0x4] ;  /* 0xfffffc0a0a197981 */ /* 0x000f68000c1e1900 */
[----:B------:R-:W5:Y:S04]  /*02f0*/  LDG.E R6, desc[UR10][R26.64] ;  /* 0x0000000a1a067981 */ /* 0x000f68000c1e1900 */
[----:B------:R-:W5:Y:S04]  /*0300*/  LDG.E R7, desc[UR10][R10.64] ;  /* 0x0000000a0a077981 */ /* 0x000f68000c1e1900 */
[----:B------:R-:W5:Y:S04]  /*0310*/  LDG.E R8, desc[UR10][R26.64+0x4] ;  /* 0x0000040a1a087981 */ /* 0x000f68000c1e1900 */
[----:B------:R-:W5:Y:S04]  /*0320*/  LDG.E R9, desc[UR10][R10.64+0x4] ;  /* 0x0000040a0a097981 */ /* 0x000f68000c1e1900 */
[----:B------:R-:W5:Y:S04]  /*0330*/  LDG.E R22, desc[UR10][R26.64+0xc] ;  /* 0x00000c0a1a167981 */ /* 0x000f68000c1e1900 */
[----:B------:R-:W5:Y:S01]  /*0340*/  LDG.E R23, desc[UR10][R10.64+0xc] ;  /* 0x00000c0a0a177981 */ /* 0x000f62000c1e1900 */
[----:B--2---:R-:W-:-:S03]  /*0350*/  FMUL R28, R20, R21 ;  /* 0x00000015141c7220 */ /* 0x004fc60000400000 */
[----:B------:R-:W2:Y:S04]  /*0360*/  LDG.E R20, desc[UR10][R26.64+0x8] ;  /* 0x0000080a1a147981 */ /* 0x000ea8000c1e1900 */
[----:B------:R0:W2:Y:S01]  /*0370*/  LDG.E R21, desc[UR10][R10.64+0x8] ;  /* 0x0000080a0a157981 */ /* 0x0000a2000c1e1900 */
[----:B---3--:R-:W-:Y:S02]  /*0380*/  FMUL R29, R19, R18 ;  /* 0x00000012131d7220 */ /* 0x008fe40000400000 */
[----:B------:R4:W1:Y:S02]  /*0390*/  F2F.F64.F32 R18, R28 ;  /* 0x0000001c00127310 */ /* 0x0008640000201800 */
[----:B----4-:R-:W-:-:S06]  /*03a0*/  FMUL R28, R16, R17 ;  /* 0x00000011101c7220 */ /* 0x010fcc0000400000 */
[----:B------:R-:W3:Y:S01]  /*03b0*/  F2F.F64.F32 R16, R29 ;  /* 0x0000001d00107310 */ /* 0x000ee20000201800 */
[----:B-1----:R-:W-:-:S07]  /*03c0*/  DADD R18, R18, R14 ;  /* 0x0000000012127229 */ /* 0x002fce000000000e */
[----:B------:R-:W1:Y:S01]  /*03d0*/  F2F.F64.F32 R14, R28 ;  /* 0x0000001c000e7310 */ /* 0x000e620000201800 */
[----:B-----5:R-:W-:Y:S01]  /*03e0*/  FMUL R24, R24, R25 ;  /* 0x0000001918187220 */ /* 0x020fe20000400000 */
[----:B---3--:R-:W-:-:S06]  /*03f0*/  DADD R16, R18, R16 ;  /* 0x0000000012107229 */ /* 0x008fcc0000000010 */
[----:B------:R-:W3:Y:S01]  /*0400*/  F2F.F64.F32 R18, R24 ;  /* 0x0000001800127310 */ /* 0x000ee20000201800 */
[----:B------:R-:W-:Y:S01]  /*0410*/  FMUL R25, R6, R7 ;  /* 0x0000000706197220 */ /* 0x000fe20000400000 */
[----:B-1----:R-:W-:-:S06]  /*0420*/  DADD R14, R16, R14 ;  /* 0x00000000100e7229 */ /* 0x002fcc000000000e */
[----:B------:R-:W1:Y:S01]  /*0430*/  F2F.F64.F32 R6, R25 ;  /* 0x0000001900067310 */ /* 0x000e620000201800 */
[----:B------:R-:W-:Y:S01]  /*0440*/  FMUL R16, R8, R9 ;  /* 0x0000000908107220 */ /* 0x000fe20000400000 */
[----:B---3--:R-:W-:-:S06]  /*0450*/  DADD R14, R14, R18 ;  /* 0x000000000e0e7229 */ /* 0x008fcc0000000012 */
[----:B------:R-:W3:Y:S01]  /*0460*/  F2F.F64.F32 R8, R16 ;  /* 0x0000001000087310 */ /* 0x000ee20000201800 */
[----:B------:R-:W-:Y:S01]  /*0470*/  FMUL R22, R22, R23 ;  /* 0x0000001716167220 */ /* 0x000fe20000400000 */
[----:B-1----:R-:W-:Y:S01]  /*0480*/  DADD R14, R14, R6 ;  /* 0x000000000e0e7229 */ /* 0x002fe20000000006 */
[----:B------:R-:W-:-:S07]  /*0490*/  UIADD3 UR5, UPT, UPT, UR5, 0x8, URZ ;  /* 0x0000000805057890 */ /* 0x000fce000fffe0ff */
[----:B---3--:R-:W-:Y:S02]  /*04a0*/  DADD R8, R14, R8 ;  /* 0x000000000e087229 */ /* 0x008fe40000000008 */
[----:B------:R-:W-:Y:S01]  /*04b0*/  F2F.F64.F32 R14, R22 ;  /* 0x00000016000e7310 */ /* 0x000fe20000201800 */
[----:B------:R-:W-:Y:S01]  /*04c0*/  UISETP.NE.AND UP1, UPT, UR5, URZ, UPT ;  /* 0x000000ff0500728c */ /* 0x000fe2000bf25270 */
[----:B0-----:R-:W-:Y:S01]  /*04d0*/  IADD3 R10, P0, PT, R10, 0x20, RZ ;  /* 0x000000200a0a7810 */ /* 0x001fe20007f1e0ff */
[----:B------:R-:W-:-:S04]  /*04e0*/  VIADD R5, R5, 0x8 ;  /* 0x0000000805057836 */ /* 0x000fc80000000000 */
[----:B------:R-:W-:Y:S02]  /*04f0*/  IMAD.X R11, RZ, RZ, R11, P0 ;  /* 0x000000ffff0b7224 */ /* 0x000fe400000e060b */
[----:B--2---:R-:W-:-:S04]  /*0500*/  FMUL R20, R20, R21 ;  /* 0x0000001514147220 */ /* 0x004fc80000400000 */
[----:B------:R-:W0:Y:S02]  /*0510*/  F2F.F64.F32 R6, R20 ;  /* 0x0000001400067310 */ /* 0x000e240000201800 */
[----:B0-----:R-:W-:-:S08]  /*0520*/  DADD R6, R8, R6 ;  /* 0x0000000008067229 */ /* 0x001fd00000000006 */
[----:B------:R-:W-:Y:S01]  /*0530*/  DADD R14, R6, R14 ;  /* 0x00000000060e7229 */ /* 0x000fe2000000000e */
[----:B------:R-:W-:Y:S10]  /*0540*/  BRA.U UP1, `(.L_x_2) ;  /* 0xfffffffd01447547 */ /* 0x000ff4000b83ffff */
.L_x_1:
[----:B------:R-:W-:Y:S05]  /*0550*/  BRA.U !UP0, `(.L_x_0) ;  /* 0x0000000508207547 */ /* 0x000fea000b800000 */
[----:B------:R-:W-:Y:S02]  /*0560*/  UISETP.GE.U32.AND UP0, UPT, UR7, 0x4, UPT ;  /* 0x000000040700788c */ /* 0x000fe4000bf06070 */
[----:B------:R-:W-:-:S04]  /*0570*/  ULOP3.LUT UR8, UR6, 0x3, URZ, 0xc0, !UPT ;  /* 0x0000000306087892 */ /* 0x000fc8000f8ec0ff */
[----:B------:R-:W-:-:S03]  /*0580*/  UISETP.NE.AND UP1, UPT, UR8, URZ, UPT ;  /* 0x000000ff0800728c */ /* 0x000fc6000bf25270 */
[----:B------:R-:W-:Y:S08]  /*0590*/  BRA.U !UP0, `(.L_x_3) ;  /* 0x00000001087c7547 */ /* 0x000ff0000b800000 */
[----:B------:R-:W0:Y:S01]  /*05a0*/  LDC.64 R6, c[0x0][0x388] ;  /* 0x0000e200ff067b82 */ /* 0x000e220000000a00 */
[----:B------:R-:W1:Y:S01]  /*05b0*/  LDCU.64 UR12, c[0x0][0x388] ;  /* 0x00007100ff0c77ac */ /* 0x000e620008000a00 */
[----:B------:R-:W-:Y:S01]  /*05c0*/  IADD3 R11, PT, PT, R4, UR4, RZ ;  /* 0x00000004040b7c10 */ /* 0x000fe2000fffe0ff */
[----:B------:R-:W-:Y:S01]  /*05d0*/  VIADD R5, R2, UR4 ;  /* 0x0000000402057c36 */ /* 0x000fe20008000000 */
[----:B------:R-:W-:-:S05]  /*05e0*/  IADD3 R8, P0, PT, R4, UR4, RZ ;  /* 0x0000000404087c10 */ /* 0x000fca000ff1e0ff */
[----:B------:R-:W-:Y:S01]  /*05f0*/  IMAD.X R9, RZ, RZ, RZ, P0 ;  /* 0x000000ffff097224 */ /* 0x000fe200000e06ff */
[----:B-1----:R-:W-:Y:S01]  /*0600*/  LEA R12, P0, R8, UR12, 0x2 ;  /* 0x0000000c080c7c11 */ /* 0x002fe2000f8010ff */
[----:B0-----:R-:W-:-:S04]  /*0610*/  IMAD.WIDE.U32 R10, R11, 0x4, R6 ;  /* 0x000000040b0a7825 */ /* 0x001fc800078e0006 */
[----:B------:R-:W-:Y:S02]  /*0620*/  IMAD.WIDE R6, R5, 0x4, R6 ;  /* 0x0000000405067825 */ /* 0x000fe400078e0206 */
[----:B------:R-:W2:Y:S01]  /*0630*/  LDG.E R10, desc[UR10][R10.64] ;  /* 0x0000000a0a0a7981 */ /* 0x000ea2000c1e1900 */
[----:B------:R-:W-:-:S03]  /*0640*/  LEA.HI.X R13, R8, UR13, R9, 0x2, P0 ;  /* 0x0000000d080d7c11 */ /* 0x000fc600080f1409 */
[----:B------:R-:W2:Y:S04]  /*0650*/  LDG.E R5, desc[UR10][R6.64] ;  /* 0x0000000a06057981 */ /* 0x000ea8000c1e1900 */
[----:B------:R-:W3:Y:S04]  /*0660*/  LDG.E R16, desc[UR10][R6.64+0x4] ;  /* 0x0000040a06107981 */ /* 0x000ee8000c1e1900 */
[----:B------:R-:W3:Y:S04]  /*0670*/  LDG.E R17, desc[UR10][R12.64+0x4] ;  /* 0x0000040a0c117981 */ /* 0x000ee8000c1e1900 */
[----:B------:R-:W4:Y:S04]  /*0680*/  LDG.E R18, desc[UR10][R6.64+0x8] ;  /* 0x0000080a06127981 */ /* 0x000f28000c1e1900 */
[----:B------:R-:W4:Y:S04]  /*0690*/  LDG.E R19, desc[UR10][R12.64+0x8] ;  /* 0x0000080a0c137981 */ /* 0x000f28000c1e1900 */
[----:B------:R-:W5:Y:S04]  /*06a0*/  LDG.E R21, desc[UR10][R12.64+0xc] ;  /* 0x00000c0a0c157981 */ /* 0x000f68000c1e1900 */
[----:B------:R-:W5:Y:S01]  /*06b0*/  LDG.E R20, desc[UR10][R6.64+0xc] ;  /* 0x00000c0a06147981 */ /* 0x000f62000c1e1900 */
[----:B------:R-:W-:Y:S01]  /*06c0*/  UIADD3 UR4, UPT, UPT, UR4, 0x4, URZ ;  /* 0x0000000404047890 */ /* 0x000fe2000fffe0ff */
[----:B--2---:R-:W-:-:S04]  /*06d0*/  FMUL R5, R5, R10 ;  /* 0x0000000a05057220 */ /* 0x004fc80000400000 */
[----:B------:R-:W0:Y:S01]  /*06e0*/  F2F.F64.F32 R8, R5 ;  /* 0x0000000500087310 */ /* 0x000e220000201800 */
[----:B---3--:R-:W-:-:S07]  /*06f0*/  FMUL R16, R16, R17 ;  /* 0x0000001110107220 */ /* 0x008fce0000400000 */
[----:B------:R-:W1:Y:S01]  /*0700*/  F2F.F64.F32 R10, R16 ;  /* 0x00000010000a7310 */ /* 0x000e620000201800 */
[----:B----4-:R-:W-:Y:S01]  /*0710*/  FMUL R18, R18, R19 ;  /* 0x0000001312127220 */ /* 0x010fe20000400000 */
[----:B0-----:R-:W-:-:S06]  /*0720*/  DADD R8, R14, R8 ;  /* 0x000000000e087229 */ /* 0x001fcc0000000008 */
[----:B------:R-:W0:Y:S01]  /*0730*/  F2F.F64.F32 R14, R18 ;  /* 0x00000012000e7310 */ /* 0x000e220000201800 */
[----:B-----5:R-:W-:Y:S01]  /*0740*/  FMUL R20, R20, R21 ;  /* 0x0000001514147220 */ /* 0x020fe20000400000 */
[----:B-1----:R-:W-:-:S06]  /*0750*/  DADD R8, R8, R10 ;  /* 0x0000000008087229 */ /* 0x002fcc000000000a */
[----:B------:R-:W1:Y:S02]  /*0760*/  F2F.F64.F32 R10, R20 ;  /* 0x00000014000a7310 */ /* 0x000e640000201800 */
[----:B0-----:R-:W-:-:S08]  /*0770*/  DADD R14, R8, R14 ;  /* 0x00000000080e7229 */ /* 0x001fd0000000000e */
[----:B-1----:R-:W-:-:S11]  /*0780*/  DADD R14, R14, R10 ;  /* 0x000000000e0e7229 */ /* 0x002fd6000000000a */
.L_x_3:
[----:B------:R-:W-:Y:S05]  /*0790*/  BRA.U !UP1, `(.L_x_0) ;  /* 0x0000000109907547 */ /* 0x000fea000b800000 */
[----:B------:R-:W-:Y:S02]  /*07a0*/  UISETP.NE.AND UP0, UPT, UR8, 0x1, UPT ;  /* 0x000000010800788c */ /* 0x000fe4000bf05270 */
[----:B------:R-:W-:-:S04]  /*07b0*/  ULOP3.LUT UR5, UR6, 0x1, URZ, 0xc0, !UPT ;  /* 0x0000000106057892 */ /* 0x000fc8000f8ec0ff */
[----:B------:R-:W-:-:S03]  /*07c0*/  UISETP.NE.U32.AND UP1, UPT, UR5, 0x1, UPT ;  /* 0x000000010500788c */ /* 0x000fc6000bf25070 */
[----:B------:R-:W-:Y:S08]  /*07d0*/  BRA.U !UP0, `(.L_x_4) ;  /* 0x0000000108547547 */ /* 0x000ff0000b800000 */
[----:B------:R-:W0:Y:S01]  /*07e0*/  LDC.64 R6, c[0x0][0x388] ;  /* 0x0000e200ff067b82 */ /* 0x000e220000000a00 */
[----:B------:R-:W1:Y:S01]  /*07f0*/  LDCU.64 UR6, c[0x0][0x388] ;  /* 0x00007100ff0677ac */ /* 0x000e620008000a00 */
[----:B------:R-:W-:Y:S01]  /*0800*/  VIADD R9, R4, UR4 ;  /* 0x0000000404097c36 */ /* 0x000fe20008000000 */
[----:B------:R-:W-:Y:S02]  /*0810*/  IADD3 R5, PT, PT, R2, UR4, RZ ;  /* 0x0000000402057c10 */ /* 0x000fe4000fffe0ff */
[----:B------:R-:W-:-:S05]  /*0820*/  IADD3 R10, P0, PT, R4, UR4, RZ ;  /* 0x00000004040a7c10 */ /* 0x000fca000ff1e0ff */
[----:B------:R-:W-:Y:S01]  /*0830*/  IMAD.X R11, RZ, RZ, RZ, P0 ;  /* 0x000000ffff0b7224 */ /* 0x000fe200000e06ff */
[----:B-1----:R-:W-:Y:S01]  /*0840*/  LEA R12, P0, R10, UR6, 0x2 ;  /* 0x000000060a0c7c11 */ /* 0x002fe2000f8010ff */
[----:B0-----:R-:W-:-:S04]  /*0850*/  IMAD.WIDE.U32 R8, R9, 0x4, R6 ;  /* 0x0000000409087825 */ /* 0x001fc800078e0006 */
[----:B------:R-:W-:Y:S01]  /*0860*/  IMAD.WIDE R6, R5, 0x4, R6 ;  /* 0x0000000405067825 */ /* 0x000fe200078e0206 */
[----:B------:R-:W-:Y:S01]  /*0870*/  LEA.HI.X R13, R10, UR7, R11, 0x2, P0 ;  /* 0x000000070a0d7c11 */ /* 0x000fe200080f140b */
[----:B------:R-:W2:Y:S04]  /*0880*/  LDG.E R8, desc[UR10][R8.64] ;  /* 0x0000000a08087981 */ /* 0x000ea8000c1e1900 */
[----:B------:R-:W2:Y:S04]  /*0890*/  LDG.E R5, desc[UR10][R6.64] ;  /* 0x0000000a06057981 */ /* 0x000ea8000c1e1900 */
[----:B------:R-:W3:Y:S04]  /*08a0*/  LDG.E R13, desc[UR10][R12.64+0x4] ;  /* 0x0000040a0c0d7981 */ /* 0x000ee8000c1e1900 */
[----:B------:R-:W3:Y:S01]  /*08b0*/  LDG.E R16, desc[UR10][R6.64+0x4] ;  /* 0x0000040a06107981 */ /* 0x000ee2000c1e1900 */
[----:B------:R-:W-:Y:S01]  /*08c0*/  UIADD3 UR4, UPT, UPT, UR4, 0x2, URZ ;  /* 0x0000000204047890 */ /* 0x000fe2000fffe0ff */
[----:B--2---:R-:W-:-:S04]  /*08d0*/  FMUL R5, R5, R8 ;  /* 0x0000000805057220 */ /* 0x004fc80000400000 */
[----:B------:R-:W0:Y:S01]  /*08e0*/  F2F.F64.F32 R10, R5 ;  /* 0x00000005000a7310 */ /* 0x000e220000201800 */
[----:B---3--:R-:W-:-:S07]  /*08f0*/  FMUL R16, R16, R13 ;  /* 0x0000000d10107220 */ /* 0x008fce0000400000 */
[----:B------:R-:W1:Y:S01]  /*0900*/  F2F.F64.F32 R16, R16 ;  /* 0x0000001000107310 */ /* 0x000e620000201800 */
[----:B0-----:R-:W-:-:S08]  /*0910*/  DADD R10, R14, R10 ;  /* 0x000000000e0a7229 */ /* 0x001fd0000000000a */
[----:B-1----:R-:W-:-:S11]  /*0920*/  DADD R14, R10, R16 ;  /* 0x000000000a0e7229 */ /* 0x002fd60000000010 */
.L_x_4:
[----:B------:R-:W-:Y:S05]  /*0930*/  BRA.U UP1, `(.L_x_0) ;  /* 0x0000000101287547 */ /* 0x000fea000b800000 */
[----:B------:R-:W0:Y:S01]  /*0940*/  LDC.64 R6, c[0x0][0x388] ;  /* 0x0000e200ff067b82 */ /* 0x000e220000000a00 */
[----:B------:R-:W-:Y:S02]  /*0950*/  VIADD R5, R2, UR4 ;  /* 0x0000000402057c36 */ /* 0x000fe40008000000 */
[----:B------:R-:W-:Y:S02]  /*0960*/  VIADD R9, R4, UR4 ;  /* 0x0000000404097c36 */ /* 0x000fe40008000000 */
[----:B0-----:R-:W-:-:S04]  /*0970*/  IMAD.WIDE R4, R5, 0x4, R6 ;  /* 0x0000000405047825 */ /* 0x001fc800078e0206 */
[----:B------:R-:W-:Y:S02]  /*0980*/  IMAD.WIDE.U32 R6, R9, 0x4, R6 ;  /* 0x0000000409067825 */ /* 0x000fe400078e0006 */
[----:B------:R-:W2:Y:S04]  /*0990*/  LDG.E R4, desc[UR10][R4.64] ;  /* 0x0000000a04047981 */ /* 0x000ea8000c1e1900 */
[----:B------:R-:W2:Y:S02]  /*09a0*/  LDG.E R7, desc[UR10][R6.64] ;  /* 0x0000000a06077981 */ /* 0x000ea4000c1e1900 */
[----:B--2---:R-:W-:-:S06]  /*09b0*/  FMUL R8, R4, R7 ;  /* 0x0000000704087220 */ /* 0x004fcc0000400000 */
[----:B------:R-:W0:Y:S02]  /*09c0*/  F2F.F64.F32 R8, R8 ;  /* 0x0000000800087310 */ /* 0x000e240000201800 */
[----:B0-----:R-:W-:-:S11]  /*09d0*/  DADD R14, R14, R8 ;  /* 0x000000000e0e7229 */ /* 0x001fd60000000008 */
.L_x_0:
[----:B------:R-:W0:Y:S02]  /*09e0*/  LDC.64 R6, c[0x0][0x390] ;  /* 0x0000e400ff067b82 */ /* 0x000e240000000a00 */
[----:B0-----:R-:W-:-:S04]  /*09f0*/  IMAD.WIDE.U32 R4, R3, 0x4, R6 ;  /* 0x0000000403047825 */ /* 0x001fc800078e0006 */
[----:B------:R-:W-:Y:S02]  /*0a00*/  IMAD.WIDE.U32 R6, R0, 0x4, R6 ;  /* 0x0000000400067825 */ /* 0x000fe400078e0006 */
[----:B------:R-:W2:Y:S04]  /*0a10*/  LDG.E R4, desc[UR10][R4.64] ;  /* 0x0000000a04047981 */ /* 0x000ea8000c1e1900 */
[----:B------:R-:W2:Y:S01]  /*0a20*/  LDG.E R7, desc[UR10][R6.64] ;  /* 0x0000000a06077981 */ /* 0x000ea2000c1e1900 */
[----:B------:R-:W-:Y:S01]  /*0a30*/  MOV R10, 0x1 ;  /* 0x00000001000a7802 */ /* 0x000fe20000000f00 */
[----:B------:R-:W-:Y:S01]  /*0a40*/  BSSY.RECONVERGENT B0, `(.L_x_5) ;  /* 0x0000017000007945 */ /* 0x000fe20003800200 */
[----:B------:R-:W-:Y:S01]  /*0a50*/  FSETP.GEU.AND P2, PT, |R15|, 6.5827683646048100446e-37, PT ;  /* 0x036000000f00780b */ /* 0x000fe20003f4e200 */
[----:B--2---:R-:W-:-:S04]  /*0a60*/  FMUL R2, R4, R7 ;  /* 0x0000000704027220 */ /* 0x004fc80000400000 */
[----:B------:R-:W0:Y:S01]  /*0a70*/  F2F.F64.F32 R8, R2 ;  /* 0x0000000200087310 */ /* 0x000e220000201800 */
[----:B------:R-:W-:-:S07]  /*0a80*/  FSETP.NEU.AND P1, PT, R2, RZ, PT ;  /* 0x000000ff0200720b */ /* 0x000fce0003f2d000 */
[----:B0-----:R-:W0:Y:S02]  /*0a90*/  MUFU.RCP64H R11, R9 ;  /* 0x00000009000b7308 */ /* 0x001e240000001800 */
[----:B0-----:R-:W-:-:S08]  /*0aa0*/  DFMA R12, -R8, R10, 1 ;  /* 0x3ff00000080c742b */ /* 0x001fd0000000010a */
[----:B------:R-:W-:-:S08]  /*0ab0*/  DFMA R12, R12, R12, R12 ;  /* 0x0000000c0c0c722b */ /* 0x000fd0000000000c */
[----:B------:R-:W-:-:S08]  /*0ac0*/  DFMA R12, R10, R12, R10 ;  /* 0x0000000c0a0c722b */ /* 0x000fd0000000000a */
[----:B------:R-:W-:-:S08]  /*0ad0*/  DFMA R10, -R8, R12, 1 ;  /* 0x3ff00000080a742b */ /* 0x000fd0000000010c */
[----:B------:R-:W-:-:S08]  /*0ae0*/  DFMA R10, R12, R10, R12 ;  /* 0x0000000a0c0a722b */ /* 0x000fd0000000000c */
[----:B------:R-:W-:-:S08]  /*0af0*/  DMUL R4, R10, R14 ;  /* 0x0000000e0a047228 */ /* 0x000fd00000000000 */
[----:B------:R-:W-:-:S08]  /*0b00*/  DFMA R6, -R8, R4, R14 ;  /* 0x000000040806722b */ /* 0x000fd0000000010e */
[----:B------:R-:W-:-:S10]  /*0b10*/  DFMA R4, R10, R6, R4 ;  /* 0x000000060a04722b */ /* 0x000fd40000000004 */
[----:B------:R-:W-:-:S05]  /*0b20*/  FFMA R6, RZ, R9, R5 ;  /* 0x00000009ff067223 */ /* 0x000fca0000000005 */
[----:B------:R-:W-:-:S13]  /*0b30*/  FSETP.GT.AND P0, PT, |R6|, 1.469367938527859385e-39, PT ;  /* 0x001000000600780b */ /* 0x000fda0003f04200 */
[----:B------:R-:W-:Y:S05]  /*0b40*/  @P0 BRA P2, `(.L_x_6) ;  /* 0x0000000000180947 */ /* 0x000fea0001000000 */
[----:B------:R-:W-:Y:S01]  /*0b50*/  IMAD.MOV.U32 R6, RZ, RZ, R14 ;  /* 0x000000ffff067224 */ /* 0x000fe200078e000e */
[----:B------:R-:W-:Y:S01]  /*0b60*/  MOV R2, 0xb90 ;  /* 0x00000b9000027802 */ /* 0x000fe20000000f00 */
[----:B------:R-:W-:-:S07]  /*0b70*/  IMAD.MOV.U32 R7, RZ, RZ, R15 ;  /* 0x000000ffff077224 */ /* 0x000fce00078e000f */
[----:B------:R-:W-:Y:S05]  /*0b80*/  CALL.REL.NOINC `($__internal_0_$__cuda_sm20_div_rn_f64_full) ;  /* 0x00000000002c7944 */ /* 0x000fea0003c00000 */
[----:B------:R-:W-:Y:S01]  /*0b90*/  IMAD.MOV.U32 R4, RZ, RZ, R12 ;  /* 0x000000ffff047224 */ /* 0x000fe200078e000c */
[----:B------:R-:W-:-:S07]  /*0ba0*/  MOV R5, R13 ;  /* 0x0000000d00057202 */ /* 0x000fce0000000f00 */
.L_x_6:
[----:B------:R-:W-:Y:S05]  /*0bb0*/  BSYNC.RECONVERGENT B0 ;  /* 0x0000000000007941 */ /* 0x000fea0003800200 */
.L_x_5:
[----:B------:R-:W0:Y:S01]  /*0bc0*/  LDC.64 R6, c[0x0][0x398] ;  /* 0x0000e600ff067b82 */ /* 0x000e220000000a00 */
[----:B------:R-:W1:Y:S01]  /*0bd0*/  LDCU UR4, c[0x0][0x380] ;  /* 0x00007000ff0477ac */ /* 0x000e620008000800 */
[----:B------:R-:W2:Y:S02]  /*0be0*/  F2F.F32.F64 R4, R4 ;  /* 0x0000000400047310 */ /* 0x000ea40000301000 */
[----:B--2---:R-:W-:Y:S01]  /*0bf0*/  FSEL R9, R4, RZ, P1 ;  /* 0x000000ff04097208 */ /* 0x004fe20000800000 */
[----:B-1----:R-:W-:-:S04]  /*0c00*/  IMAD R3, R0, UR4, R3 ;  /* 0x0000000400037c24 */ /* 0x002fc8000f8e0203 */
[----:B0-----:R-:W-:-:S05]  /*0c10*/  IMAD.WIDE R2, R3, 0x4, R6 ;  /* 0x0000000403027825 */ /* 0x001fca00078e0206 */
[----:B------:R-:W-:Y:S01]  /*0c20*/  STG.E desc[UR10][R2.64], R9 ;  /* 0x0000000902007986 */ /* 0x000fe2000c10190a */
[----:B------:R-:W-:Y:S05]  /*0c30*/  EXIT ;  /* 0x000000000000794d */ /* 0x000fea0003800000 */
        .weak           $__internal_0_$__cuda_sm20_div_rn_f64_full
        .type           $__internal_0_$__cuda_sm20_div_rn_f64_full,@function
        .size           $__internal_0_$__cuda_sm20_div_rn_f64_full,(.L_x_43 - $__internal_0_$__cuda_sm20_div_rn_f64_full)
$__internal_0_$__cuda_sm20_div_rn_f64_full:
[C---:B------:R-:W-:Y:S01]  /*0c40*/  FSETP.GEU.AND P0, PT, |R9|.reuse, 1.469367938527859385e-39, PT ;  /* 0x001000000900780b */ /* 0x040fe20003f0e200 */
[--C-:B------:R-:W-:Y:S01]  /*0c50*/  IMAD.MOV.U32 R10, RZ, RZ, R8.reuse ;  /* 0x000000ffff0a7224 */ /* 0x100fe200078e0008 */
[----:B------:R-:W-:Y:S01]  /*0c60*/  LOP3.LUT R4, R9, 0x800fffff, RZ, 0xc0, !PT ;  /* 0x800fffff09047812 */ /* 0x000fe200078ec0ff */
[----:B------:R-:W-:Y:S01]  /*0c70*/  IMAD.MOV.U32 R11, RZ, RZ, R9 ;  /* 0x000000ffff0b7224 */ /* 0x000fe200078e0009 */
[C---:B------:R-:W-:Y:S01]  /*0c80*/  FSETP.GEU.AND P3, PT, |R7|.reuse, 1.469367938527859385e-39, PT ;  /* 0x001000000700780b */ /* 0x040fe20003f6e200 */
[----:B------:R-:W-:Y:S01]  /*0c90*/  BSSY.RECONVERGENT B1, `(.L_x_7) ;  /* 0x0000055000017945 */ /* 0x000fe20003800200 */
[----:B------:R-:W-:Y:S01]  /*0ca0*/  LOP3.LUT R5, R4, 0x3ff00000, RZ, 0xfc, !PT ;  /* 0x3ff0000004057812 */ /* 0x000fe200078efcff */
[----:B------:R-:W-:Y:S01]  /*0cb0*/  IMAD.MOV.U32 R4, RZ, RZ, R8 ;  /* 0x000000ffff047224 */ /* 0x000fe200078e0008 */
[----:B------:R-:W-:Y:S01]  /*0cc0*/  MOV R16, 0x1 ;  /* 0x0000000100107802 */ /* 0x000fe20000000f00 */
[----:B------:R-:W-:Y:S01]  /*0cd0*/  IMAD.MOV.U32 R8, RZ, RZ, R6 ;  /* 0x000000ffff087224 */ /* 0x000fe200078e0006 */
[----:B------:R-:W-:-:S03]  /*0ce0*/  LOP3.LUT R12, R7, 0x7ff00000, RZ, 0xc0, !PT ;  /* 0x7ff00000070c7812 */ /* 0x000fc600078ec0ff */
[----:B------:R-:W-:-:S04]  /*0cf0*/  @!P0 DMUL R4, R10, 8.98846567431157953865e+307 ;  /* 0x7fe000000a048828 */ /* 0x000fc80000000000 */
[----:B------:R-:W-:Y:S02]  /*0d00*/  @!P3 LOP3.LUT R13, R11, 0x7ff00000, RZ, 0xc0, !PT ;  /* 0x7ff000000b0db812 */ /* 0x000fe400078ec0ff */
[----:B------:R-:W0:Y:S02]  /*0d10*/  MUFU.RCP64H R17, R5 ;  /* 0x0000000500117308 */ /* 0x000e240000001800 */
[----:B------:R-:W-:Y:S01]  /*0d20*/  @!P3 ISETP.GE.U32.AND P4, PT, R12, R13, PT ;  /* 0x0000000d0c00b20c */ /* 0x000fe20003f86070 */
[----:B------:R-:W-:Y:S01]  /*0d30*/  IMAD.MOV.U32 R13, RZ, RZ, 0x1ca00000 ;  /* 0x1ca00000ff0d7424 */ /* 0x000fe200078e00ff */
[----:B0-----:R-:W-:-:S08]  /*0d40*/  DFMA R14, R16, -R4, 1 ;  /* 0x3ff00000100e742b */ /* 0x001fd00000000804 */
[----:B------:R-:W-:Y:S01]  /*0d50*/  DFMA R18, R14, R14, R14 ;  /* 0x0000000e0e12722b */ /* 0x000fe2000000000e */
[----:B------:R-:W-:-:S04]  /*0d60*/  LOP3.LUT R15, R9, 0x7ff00000, RZ, 0xc0, !PT ;  /* 0x7ff00000090f7812 */ /* 0x000fc800078ec0ff */
[----:B------:R-:W-:-:S03]  /*0d70*/  ISETP.GE.U32.AND P2, PT, R12, R15, PT ;  /* 0x0000000f0c00720c */ /* 0x000fc60003f46070 */
[----:B------:R-:W-:Y:S01]  /*0d80*/  DFMA R16, R16, R18, R16 ;  /* 0x000000121010722b */ /* 0x000fe20000000010 */
[C---:B------:R-:W-:Y:S02]  /*0d90*/  @!P3 SEL R19, R13.reuse, 0x63400000, !P4 ;  /* 0x634000000d13b807 */ /* 0x040fe40006000000 */
[----:B------:R-:W-:Y:S02]  /*0da0*/  SEL R9, R13, 0x63400000, !P2 ;  /* 0x634000000d097807 */ /* 0x000fe40005000000 */
[--C-:B------:R-:W-:Y:S02]  /*0db0*/  @!P3 LOP3.LUT R19, R19, 0x80000000, R7.reuse, 0xf8, !PT ;  /* 0x800000001313b812 */ /* 0x100fe400078ef807 */
[----:B------:R-:W-:Y:S01]  /*0dc0*/  LOP3.LUT R9, R9, 0x800fffff, R7, 0xf8, !PT ;  /* 0x800fffff09097812 */ /* 0x000fe200078ef807 */
[----:B------:R-:W-:Y:S01]  /*0dd0*/  DFMA R20, R16, -R4, 1 ;  /* 0x3ff000001014742b */ /* 0x000fe20000000804 */
[----:B------:R-:W-:Y:S02]  /*0de0*/  @!P3 LOP3.LUT R19, R19, 0x100000, RZ, 0xfc, !PT ;  /* 0x001000001313b812 */ /* 0x000fe400078efcff */
[----:B------:R-:W-:-:S05]  /*0df0*/  @!P3 MOV R18, RZ ;  /* 0x000000ff0012b202 */ /* 0x000fca0000000f00 */
[----:B------:R-:W-:Y:S02]  /*0e00*/  DFMA R16, R16, R20, R16 ;  /* 0x000000141010722b */ /* 0x000fe40000000010 */
[----:B------:R-:W-:Y:S01]  /*0e10*/  @!P3 DFMA R8, R8, 2, -R18 ;  /* 0x400000000808b82b */ /* 0x000fe20000000812 */
[----:B------:R-:W-:Y:S02]  /*0e20*/  IMAD.MOV.U32 R21, RZ, RZ, R12 ;  /* 0x000000ffff157224 */ /* 0x000fe400078e000c */
[----:B------:R-:W-:Y:S01]  /*0e30*/  IMAD.MOV.U32 R20, RZ, RZ, R15 ;  /* 0x000000ffff147224 */ /* 0x000fe200078e000f */
[----:B------:R-:W-:-:S04]  /*0e40*/  @!P0 LOP3.LUT R20, R5, 0x7ff00000, RZ, 0xc0, !PT ;  /* 0x7ff0000005148812 */ /* 0x000fc800078ec0ff */
[----:B------:R-:W-:Y:S01]  /*0e50*/  DMUL R18, R16, R8 ;  /* 0x0000000810127228 */ /* 0x000fe20000000000 */
[----:B------:R-:W-:Y:S01]  /*0e60*/  VIADD R23, R20, 0xffffffff ;  /* 0xffffffff14177836 */ /* 0x000fe20000000000 */
[----:B------:R-:W-:-:S04]  /*0e70*/  @!P3 LOP3.LUT R21, R9, 0x7ff00000, RZ, 0xc0, !PT ;  /* 0x7ff000000915b812 */ /* 0x000fc800078ec0ff */
[----:B------:R-:W-:Y:S02]  /*0e80*/  IADD3 R22, PT, PT, R21, -0x1, RZ ;  /* 0xffffffff15167810 */ /* 0x000fe40007ffe0ff */
[----:B------:R-:W-:Y:S02]  /*0e90*/  DFMA R14, R18, -R4, R8 ;  /* 0x80000004120e722b */ /* 0x000fe40000000008 */
[----:B------:R-:W-:-:S04]  /*0ea0*/  ISETP.GT.U32.AND P0, PT, R22, 0x7feffffe, PT ;  /* 0x7feffffe1600780c */ /* 0x000fc80003f04070 */
[----:B------:R-:W-:Y:S02]  /*0eb0*/  ISETP.GT.U32.OR P0, PT, R23, 0x7feffffe, P0 ;  /* 0x7feffffe1700780c */ /* 0x000fe40000704470 */
[----:B------:R-:W-:-:S11]  /*0ec0*/  DFMA R14, R16, R14, R18 ;  /* 0x0000000e100e722b */ /* 0x000fd60000000012 */
[----:B------:R-:W-:Y:S05]  /*0ed0*/  @P0 BRA `(.L_x_8) ;  /* 0x00000000006c0947 */ /* 0x000fea0003800000 */
[----:B------:R-:W-:-:S04]  /*0ee0*/  LOP3.LUT R7, R11, 0x7ff00000, RZ, 0xc0, !PT ;  /* 0x7ff000000b077812 */ /* 0x000fc800078ec0ff */
[CC--:B------:R-:W-:Y:S02]  /*0ef0*/  VIADDMNMX R6, R12.reuse, -R7.reuse, 0xb9600000, !PT ;  /* 0xb96000000c067446 */ /* 0x0c0fe40007800907 */
[----:B------:R-:W-:Y:S02]  /*0f00*/  ISETP.GE.U32.AND P0, PT, R12, R7, PT ;  /* 0x000000070c00720c */ /* 0x000fe40003f06070 */
[----:B------:R-:W-:Y:S02]  /*0f10*/  VIMNMX R6, PT, PT, R6, 0x46a00000, PT ;  /* 0x46a0000006067848 */ /* 0x000fe40003fe0100 */
[----:B------:R-:W-:-:S05]  /*0f20*/  SEL R13, R13, 0x63400000, !P0 ;  /* 0x634000000d0d7807 */ /* 0x000fca0004000000 */
[----:B------:R-:W-:Y:S02]  /*0f30*/  IMAD.IADD R16, R6, 0x1, -R13 ;  /* 0x0000000106107824 */ /* 0x000fe400078e0a0d */
[----:B------:R-:W-:-:S03]  /*0f40*/  IMAD.MOV.U32 R6, RZ, RZ, RZ ;  /* 0x000000ffff067224 */ /* 0x000fc600078e00ff */
[----:B------:R-:W-:-:S06]  /*0f50*/  IADD3 R7, PT, PT, R16, 0x7fe00000, RZ ;  /* 0x7fe0000010077810 */ /* 0x000fcc0007ffe0ff */
[----:B------:R-:W-:-:S10]  /*0f60*/  DMUL R12, R14, R6 ;  /* 0x000000060e0c7228 */ /* 0x000fd40000000000 */
[----:B------:R-:W-:-:S13]  /*0f70*/  FSETP.GTU.AND P0, PT, |R13|, 1.469367938527859385e-39, PT ;  /* 0x001000000d00780b */ /* 0x000fda0003f0c200 */
[----:B------:R-:W-:Y:S05]  /*0f80*/  @P0 BRA `(.L_x_9) ;  /* 0x0000000000940947 */ /* 0x000fea0003800000 */
[----:B------:R-:W-:Y:S01]  /*0f90*/  DFMA R4, R14, -R4, R8 ;  /* 0x800000040e04722b */ /* 0x000fe20000000008 */
[----:B------:R-:W-:-:S09]  /*0fa0*/  IMAD.MOV.U32 R6, RZ, RZ, RZ ;  /* 0x000000ffff067224 */ /* 0x000fd200078e00ff */
[C---:B------:R-:W-:Y:S02]  /*0fb0*/  FSETP.NEU.AND P0, PT, R5.reuse, RZ, PT ;  /* 0x000000ff0500720b */ /* 0x040fe40003f0d000 */
[----:B------:R-:W-:-:S04]  /*0fc0*/  LOP3.LUT R11, R5, 0x80000000, R11, 0x48, !PT ;  /* 0x80000000050b7812 */ /* 0x000fc800078e480b */
[----:B------:R-:W-:-:S07]  /*0fd0*/  LOP3.LUT R7, R11, R7, RZ, 0xfc, !PT ;  /* 0x000000070b077212 */ /* 0x000fce00078efcff */
[----:B------:R-:W-:Y:S05]  /*0fe0*/  @!P0 BRA `(.L_x_9) ;  /* 0x00000000007c8947 */ /* 0x000fea0003800000 */
[----:B------:R-:W-:Y:S01]  /*0ff0*/  IADD3 R5, PT, PT, -R16, RZ, RZ ;  /* 0x000000ff10057210 */ /* 0x000fe20007ffe1ff */
[----:B------:R-:W-:Y:S01]  /*1000*/  IMAD.MOV.U32 R4, RZ, RZ, RZ ;  /* 0x000000ffff047224 */ /* 0x000fe200078e00ff */
[----:B------:R-:W-:-:S05]  /*1010*/  DMUL.RP R6, R14, R6 ;  /* 0x000000060e067228 */ /* 0x000fca0000008000 */
[----:B------:R-:W-:-:S05]  /*1020*/  DFMA R4, R12, -R4, R14 ;  /* 0x800000040c04722b */ /* 0x000fca000000000e */
[----:B------:R-:W-:Y:S02]  /*1030*/  LOP3.LUT R11, R7, R11, RZ, 0x3c, !PT ;  /* 0x0000000b070b7212 */ /* 0x000fe400078e3cff */
[----:B------:R-:W-:-:S04]  /*1040*/  IADD3 R4, PT, PT, -R16, -0x43300000, RZ ;  /* 0xbcd0000010047810 */ /* 0x000fc80007ffe1ff */
[----:B------:R-:W-:-:S04]  /*1050*/  FSETP.NEU.AND P0, PT, |R5|, R4, PT ;  /* 0x000000040500720b */ /* 0x000fc80003f0d200 */
[----:B------:R-:W-:Y:S02]  /*1060*/  FSEL R12, R6, R12, !P0 ;  /* 0x0000000c060c7208 */ /* 0x000fe40004000000 */
[----:B------:R-:W-:Y:S01]  /*1070*/  FSEL R13, R11, R13, !P0 ;  /* 0x0000000d0b0d7208 */ /* 0x000fe20004000000 */
[----:B------:R-:W-:Y:S06]  /*1080*/  BRA `(.L_x_9) ;  /* 0x0000000000547947 */ /* 0x000fec0003800000 */
.L_x_8:
[----:B------:R-:W-:-:S14]  /*1090*/  DSETP.NAN.AND P0, PT, R6, R6, PT ;  /* 0x000000060600722a */ /* 0x000fdc0003f08000 */
[----:B------:R-:W-:Y:S05]  /*10a0*/  @P0 BRA `(.L_x_10) ;  /* 0x0000000000440947 */ /* 0x000fea0003800000 */
[----:B------:R-:W-:-:S14]  /*10b0*/  DSETP.NAN.AND P0, PT, R10, R10, PT ;  /* 0x0000000a0a00722a */ /* 0x000fdc0003f08000 */
[----:B------:R-:W-:Y:S05]  /*10c0*/  @P0 BRA `(.L_x_11) ;  /* 0x0000000000300947 */ /* 0x000fea0003800000 */
[----:B------:R-:W-:Y:S01]  /*10d0*/  ISETP.NE.AND P0, PT, R21, R20, PT ;  /* 0x000000141500720c */ /* 0x000fe20003f05270 */
[----:B------:R-:W-:Y:S01]  /*10e0*/  IMAD.MOV.U32 R12, RZ, RZ, 0x0 ;  /* 0x00000000ff0c7424 */ /* 0x000fe200078e00ff */
[----:B------:R-:W-:-:S11]  /*10f0*/  MOV R13, 0xfff80000 ;  /* 0xfff80000000d7802 */ /* 0x000fd60000000f00 */
[----:B------:R-:W-:Y:S05]  /*1100*/  @!P0 BRA `(.L_x_9) ;  /* 0x0000000000348947 */ /* 0x000fea0003800000 */
[----:B------:R-:W-:Y:S02]  /*1110*/  ISETP.NE.AND P0, PT, R21, 0x7ff00000, PT ;  /* 0x7ff000001500780c */ /* 0x000fe40003f05270 */
[----:B------:R-:W-:Y:S02]  /*1120*/  LOP3.LUT R13, R7, 0x80000000, R11, 0x48, !PT ;  /* 0x80000000070d7812 */ /* 0x000fe400078e480b */
[----:B------:R-:W-:-:S13]  /*1130*/  ISETP.EQ.OR P0, PT, R20, RZ, !P0 ;  /* 0x000000ff1400720c */ /* 0x000fda0004702670 */
[----:B------:R-:W-:Y:S01]  /*1140*/  @P0 LOP3.LUT R4, R13, 0x7ff00000, RZ, 0xfc, !PT ;  /* 0x7ff000000d040812 */ /* 0x000fe200078efcff */
[----:B------:R-:W-:Y:S02]  /*1150*/  @!P0 IMAD.MOV.U32 R12, RZ, RZ, RZ ;  /* 0x000000ffff0c8224 */ /* 0x000fe400078e00ff */
[----:B------:R-:W-:Y:S01]  /*1160*/  @P0 IMAD.MOV.U32 R12, RZ, RZ, RZ ;  /* 0x000000ffff0c0224 */ /* 0x000fe200078e00ff */
[----:B------:R-:W-:Y:S01]  /*1170*/  @P0 MOV R13, R4 ;  /* 0x00000004000d0202 */ /* 0x000fe20000000f00 */
[----:B------:R-:W-:Y:S06]  /*1180*/  BRA `(.L_x_9) ;  /* 0x0000000000147947 */ /* 0x000fec0003800000 */
.L_x_11:
[----:B------:R-:W-:Y:S01]  /*1190*/  LOP3.LUT R13, R11, 0x80000, RZ, 0xfc, !PT ;  /* 0x000800000b0d7812 */ /* 0x000fe200078efcff */
[----:B------:R-:W-:Y:S01]  /*11a0*/  IMAD.MOV.U32 R12, RZ, RZ, R10 ;  /* 0x000000ffff0c7224 */ /* 0x000fe200078e000a */
[----:B------:R-:W-:Y:S06]  /*11b0*/  BRA `(.L_x_9) ;  /* 0x0000000000087947 */ /* 0x000fec0003800000 */
.L_x_10:
[----:B------:R-:W-:Y:S01]  /*11c0*/  LOP3.LUT R13, R7, 0x80000, RZ, 0xfc, !PT ;  /* 0x00080000070d7812 */ /* 0x000fe200078efcff */
[----:B------:R-:W-:-:S07]  /*11d0*/  IMAD.MOV.U32 R12, RZ, RZ, R6 ;  /* 0x000000ffff0c7224 */ /* 0x000fce00078e0006 */
.L_x_9:
[----:B------:R-:W-:Y:S05]  /*11e0*/  BSYNC.RECONVERGENT B1 ;  /* 0x0000000000017941 */ /* 0x000fea0003800200 */
.L_x_7:
[----:B------:R-:W-:Y:S01]  /*11f0*/  MOV R4, R2 ;  /* 0x0000000200047202 */ /* 0x000fe20000000f00 */
[----:B------:R-:W-:-:S04]  /*1200*/  IMAD.MOV.U32 R5, RZ, RZ, 0x0 ;  /* 0x00000000ff057424 */ /* 0x000fc800078e00ff */
[----:B------:R-:W-:Y:S05]  /*1210*/  RET.REL.NODEC R4 `(_Z7computeiiPfS_S_) ;  /* 0xffffffec04787950 */ /* 0x000fea0003c3ffff */
.L_x_12:
[----:B------:R-:W-:-:S00]  /*1220*/  BRA `(.L_x_12) ;  /* 0xfffffffc00fc7947 */ /* 0x000fc0000383ffff */
[----:B------:R-:W-:-:S00]  /*1230*/  NOP ;  /* 0x0000000000007918 */ /* 0x000fc00000000000 */
        /* <DEDUP_REMOVED lines=12> */
.L_x_43:


//--------------------- .text._Z10precomputeiiPKfPfS1_ --------------------------
	.section	.text._Z10precomputeiiPKfPfS1_,"ax",@progbits
	.align	128
        .global         _Z10precomputeiiPKfPfS1_
        .type           _Z10precomputeiiPKfPfS1_,@function
        .size           _Z10precomputeiiPKfPfS1_,(.L_x_45 - _Z10precomputeiiPKfPfS1_)
        .other          _Z10precomputeiiPKfPfS1_,@"STO_CUDA_ENTRY STV_DEFAULT"
_Z10precomputeiiPKfPfS1_:
.text._Z10precomputeiiPKfPfS1_:
[----:B------:R-:W-:Y:S01]  /*0000*/  LDC R1, c[0x0][0x37c] ;  /* 0x0000df00ff017b82 */ /* 0x000fe20000000800 */
[----:B------:R-:W0:Y:S07]  /*0010*/  S2R R3, SR_TID.X ;  /* 0x0000000000037919 */ /* 0x000e2e0000002100 */
[----:B------:R-:W0:Y:S01]  /*0020*/  S2UR UR4, SR_CTAID.X ;  /* 0x00000000000479c3 */ /* 0x000e220000002500 */
[----:B------:R-:W1:Y:S07]  /*0030*/  LDCU UR5, c[0x0][0x380] ;  /* 0x00007000ff0577ac */ /* 0x000e6e0008000800 */
[----:B------:R-:W0:Y:S02]  /*0040*/  LDC R2, c[0x0][0x360] ;  /* 0x0000d800ff027b82 */ /* 0x000e240000000800 */
[----:B0-----:R-:W-:-:S05]  /*0050*/  IMAD R2, R2, UR4, R3 ;  /* 0x0000000402027c24 */ /* 0x001fca000f8e0203 */
[----:B-1----:R-:W-:-:S13]  /*0060*/  ISETP.GE.AND P0, PT, R2, UR5, PT ;  /* 0x0000000502007c0c */ /* 0x002fda000bf06270 */
[----:B------:R-:W-:Y:S05]  /*0070*/  @P0 EXIT ;  /* 0x000000000000094d */ /* 0x000fea0003800000 */
[----:B------:R-:W0:Y:S01]  /*0080*/  LDCU UR10, c[0x0][0x384] ;  /* 0x00007080ff0a77ac */ /* 0x000e220008000800 */
[----:B------:R-:W-:Y:S01]  /*0090*/  HFMA2 R3, -RZ, RZ, 0, 0 ;  /* 0x00000000ff037431 */ /* 0x000fe200000001ff */
[----:B------:R-:W1:Y:S01]  /*00a0*/  LDCU.64 UR12, c[0x0][0x358] ;  /* 0x00006b00ff0c77ac */ /* 0x000e620008000a00 */
[----:B0-----:R-:W-:-:S09]  /*00b0*/  UISETP.GE.AND UP0, UPT, UR10, 0x1, UPT ;  /* 0x000000010a00788c */ /* 0x001fd2000bf06270 */
[----:B-1----:R-:W-:Y:S05]  /*00c0*/  BRA.U !UP0, `(.L_x_13) ;  /* 0x0000000508a87547 */ /* 0x002fea000b800000 */
[----:B------:R-:W-:Y:S02]  /*00d0*/  UISETP.GE.U32.AND UP2, UPT, UR10, 0x10, UPT ;  /* 0x000000100a00788c */ /* 0x000fe4000bf46070 */
[----:B------:R-:W-:Y:S01]  /*00e0*/  IMAD R0, R2, UR10, RZ ;  /* 0x0000000a02007c24 */ /* 0x000fe2000f8e02ff */
[----:B------:R-:W-:Y:S01]  /*00f0*/  ULOP3.LUT UR8, UR10, 0xf, URZ, 0xc0, !UPT ;  /* 0x0000000f0a087892 */ /* 0x000fe2000f8ec0ff */
[----:B------:R-:W-:Y:S01]  /*0100*/  MOV R3, RZ ;  /* 0x000000ff00037202 */ /* 0x000fe20000000f00 */
[----:B------:R-:W-:Y:S02]  /*0110*/  UMOV UR4, URZ ;  /* 0x000000ff00047c82 */ /* 0x000fe40008000000 */
[----:B------:R-:W-:Y:S02]  /*0120*/  UISETP.NE.AND UP1, UPT, UR8, URZ, UPT ;  /* 0x000000ff0800728c */ /* 0x000fe4000bf25270 */
[----:B------:R-:W-:Y:S09]  /*0130*/  BRA.U !UP2, `(.L_x_14) ;  /* 0x000000010ab87547 */ /* 0x000ff2000b800000 */
[----:B------:R-:W0:Y:S01]  /*0140*/  LDCU.64 UR6, c[0x0][0x388] ;  /* 0x00007100ff0677ac */ /* 0x000e220008000a00 */
[----:B------:R-:W-:Y:S02]  /*0150*/  MOV R3, RZ ;  /* 0x000000ff00037202 */ /* 0x000fe40000000f00 */
[----:B------:R-:W-:Y:S01]  /*0160*/  MOV R6, R0 ;  /* 0x0000000000067202 */ /* 0x000fe20000000f00 */
[----:B------:R-:W-:-:S04]  /*0170*/  ULOP3.LUT UR4, UR10, 0x7ffffff0, URZ, 0xc0, !UPT ;  /* 0x7ffffff00a047892 */ /* 0x000fc8000f8ec0ff */
[----:B------:R-:W-:Y:S02]  /*0180*/  UIADD3 UR9, UPT, UPT, -UR4, URZ, URZ ;  /* 0x000000ff04097290 */ /* 0x000fe4000fffe1ff */
[----:B0-----:R-:W-:-:S04]  /*0190*/  UIADD3 UR5, UP2, UPT, UR6, 0x20, URZ ;  /* 0x0000002006057890 */ /* 0x001fc8000ff5e0ff */
[----:B------:R-:W-:-:S12]  /*01a0*/  UIADD3.X UR6, UPT, UPT, URZ, UR7, URZ, UP2, !UPT ;  /* 0x00000007ff067290 */ /* 0x000fd800097fe4ff */
.L_x_15:
[----:B------:R-:W-:Y:S02]  /*01b0*/  MOV R4, UR5 ;  /* 0x0000000500047c02 */ /* 0x000fe40008000f00 */
[----:B------:R-:W-:-:S03]  /*01c0*/  MOV R5, UR6 ;  /* 0x0000000600057c02 */ /* 0x000fc60008000f00 */
[----:B------:R-:W-:-:S05]  /*01d0*/  IMAD.WIDE R4, R6, 0x4, R4 ;  /* 0x0000000406047825 */ /* 0x000fca00078e0204 */
[----:B------:R-:W2:Y:S04]  /*01e0*/  LDG.E R16, desc[UR12][R4.64+-0x20] ;  /* 0xffffe00c04107981 */ /* 0x000ea8000c1e1900 */
[----:B------:R-:W3:Y:S04]  /*01f0*/  LDG.E R15, desc[UR12][R4.64+-0x1c] ;  /* 0xffffe40c040f7981 */ /* 0x000ee8000c1e1900 */
        /* <DEDUP_REMOVED lines=14> */
[----:B------:R-:W-:Y:S01]  /*02e0*/  UIADD3 UR9, UPT, UPT, UR9, 0x10, URZ ;  /* 0x0000001009097890 */ /* 0x000fe2000fffe0ff */
[----:B------:R-:W-:-:S03]  /*02f0*/  IADD3 R6, PT, PT, R6, 0x10, RZ ;  /* 0x0000001006067810 */ /* 0x000fc60007ffe0ff */
[----:B------:R-:W-:Y:S01]  /*0300*/  UISETP.NE.AND UP2, UPT, UR9, URZ, UPT ;  /* 0x000000ff0900728c */ /* 0x000fe2000bf45270 */
[----:B--2---:R-:W-:-:S04]  /*0310*/  FADD R16, R16, R3 ;  /* 0x0000000310107221 */ /* 0x004fc80000000000 */
[----:B---3--:R-:W-:-:S04]  /*0320*/  FADD R15, R16, R15 ;  /* 0x0000000f100f7221 */ /* 0x008fc80000000000 */
[----:B----4-:R-:W-:-:S04]  /*0330*/  FADD R15, R15, R18 ;  /* 0x000000120f0f7221 */ /* 0x010fc80000000000 */
[----:B-----5:R-:W-:-:S04]  /*0340*/  FADD R15, R15, R20 ;  /* 0x000000140f0f7221 */ /* 0x020fc80000000000 */
[----:B------:R-:W-:-:S04]  /*0350*/  FADD R15, R15, R22 ;  /* 0x000000160f0f7221 */ /* 0x000fc80000000000 */
        /* <DEDUP_REMOVED lines=10> */
[----:B------:R-:W-:Y:S01]  /*0400*/  FADD R3, R7, R14 ;  /* 0x0000000e07037221 */ /* 0x000fe20000000000 */
[----:B------:R-:W-:Y:S06]  /*0410*/  BRA.U UP2, `(.L_x_15) ;  /* 0xfffffffd02647547 */ /* 0x000fec000b83ffff */
.L_x_14:
[----:B------:R-:W-:Y:S05]  /*0420*/  BRA.U !UP1, `(.L_x_13) ;  /* 0x0000000109d07547 */ /* 0x000fea000b800000 */
[----:B------:R-:W-:Y:S02]  /*0430*/  UISETP.GE.U32.AND UP1, UPT, UR8, 0x8, UPT ;  /* 0x000000080800788c */ /* 0x000fe4000bf26070 */
[----:B------:R-:W-:-:S04]  /*0440*/  ULOP3.LUT UR6, UR10, 0x7, URZ, 0xc0, !UPT ;  /* 0x000000070a067892 */ /* 0x000fc8000f8ec0ff */
[----:B------:R-:W-:-:S03]  /*0450*/  UISETP.NE.AND UP2, UPT, UR6, URZ, UPT ;  /* 0x000000ff0600728c */ /* 0x000fc6000bf45270 */
[----:B------:R-:W-:Y:S08]  /*0460*/  BRA.U !UP1, `(.L_x_16) ;  /* 0x0000000109507547 */ /* 0x000ff0000b800000 */
[----:B------:R-:W0:Y:S01]  /*0470*/  LDC.64 R4, c[0x0][0x388] ;  /* 0x0000e200ff047b82 */ /* 0x000e220000000a00 */
[----:B------:R-:W-:-:S05]  /*0480*/  IADD3 R7, PT, PT, R0, UR4, RZ ;  /* 0x0000000400077c10 */ /* 0x000fca000fffe0ff */
[----:B0-----:R-:W-:-:S05]  /*0490*/  IMAD.WIDE R4, R7, 0x4, R4 ;  /* 0x0000000407047825 */ /* 0x001fca00078e0204 */
[----:B------:R-:W2:Y:S04]  /*04a0*/  LDG.E R6, desc[UR12][R4.64] ;  /* 0x0000000c04067981 */ /* 0x000ea8000c1e1900 */
[----:B------:R-:W3:Y:S04]  /*04b0*/  LDG.E R7, desc[UR12][R4.64+0x4] ;  /* 0x0000040c04077981 */ /* 0x000ee8000c1e1900 */
[----:B------:R-:W4:Y:S04]  /*04c0*/  LDG.E R9, desc[UR12][R4.64+0x8] ;  /* 0x0000080c04097981 */ /* 0x000f28000c1e1900 */
[----:B------:R-:W5:Y:S04]  /*04d0*/  LDG.E R11, desc[UR12][R4.64+0xc] ;  /* 0x00000c0c040b7981 */ /* 0x000f68000c1e1900 */
[----:B------:R-:W5:Y:S04]  /*04e0*/  LDG.E R13, desc[UR12][R4.64+0x10] ;  /* 0x0000100c040d7981 */ /* 0x000f68000c1e1900 */
[----:B------:R-:W5:Y:S04]  /*04f0*/  LDG.E R15, desc[UR12][R4.64+0x14] ;  /* 0x0000140c040f7981 */ /* 0x000f68000c1e1900 */
[----:B------:R-:W5:Y:S04]  /*0500*/  LDG.E R17, desc[UR12][R4.64+0x18] ;  /* 0x0000180c04117981 */ /* 0x000f68000c1e1900 */
[----:B------:R-:W5:Y:S01]  /*0510*/  LDG.E R19, desc[UR12][R4.64+0x1c] ;  /* 0x00001c0c04137981 */ /* 0x000f62000c1e1900 */
[----:B------:R-:W-:Y:S01]  /*0520*/  UIADD3 UR4, UPT, UPT, UR4, 0x8, URZ ;  /* 0x0000000804047890 */ /* 0x000fe2000fffe0ff */
[----:B--2---:R-:W-:-:S04]  /*0530*/  FADD R6, R3, R6 ;  /* 0x0000000603067221 */ /* 0x004fc80000000000 */
[----:B---3--:R-:W-:-:S04]  /*0540*/  FADD R6, R6, R7 ;  /* 0x0000000706067221 */ /* 0x008fc80000000000 */
[----:B----4-:R-:W-:-:S04]  /*0550*/  FADD R6, R6, R9 ;  /* 0x0000000906067221 */ /* 0x010fc80000000000 */
[----:B-----5:R-:W-:-:S04]  /*0560*/  FADD R6, R6, R11 ;  /* 0x0000000b06067221 */ /* 0x020fc80000000000 */
[----:B------:R-:W-:-:S04]  /*0570*/  FADD R6, R6, R13 ;  /* 0x0000000d06067221 */ /* 0x000fc80000000000 */
[----:B------:R-:W-:-:S04]  /*0580*/  FADD R6, R6, R15 ;  /* 0x0000000f06067221 */ /* 0x000fc80000000000 */
[----:B------:R-:W-:-:S04]  /*0590*/  FADD R6, R6, R17 ;  /* 0x0000001106067221 */ /* 0x000fc80000000000 */
[----:B------:R-:W-:-:S07]  /*05a0*/  FADD R3, R6, R19 ;  /* 0x0000001306037221 */ /* 0x000fce0000000000 */
.L_x_16:
        /* <DEDUP_REMOVED lines=11> */
[----:B------:R-:W5:Y:S01]  /*0660*/  LDG.E R11, desc[UR12][R4.64+0xc] ;  /* 0x00000c0c040b7981 */ /* 0x000f62000c1e1900 */
[----:B------:R-:W-:Y:S01]  /*0670*/  UIADD3 UR4, UPT, UPT, UR4, 0x4, URZ ;  /* 0x0000000404047890 */ /* 0x000fe2000fffe0ff */
[----:B--2---:R-:W-:-:S04]  /*0680*/  FADD R6, R3, R6 ;  /* 0x0000000603067221 */ /* 0x004fc80000000000 */
[----:B---3--:R-:W-:-:S04]  /*0690*/  FADD R6, R6, R7 ;  /* 0x0000000706067221 */ /* 0x008fc80000000000 */
[----:B----4-:R-:W-:-:S04]  /*06a0*/  FADD R6, R6, R9 ;  /* 0x0000000906067221 */ /* 0x010fc80000000000 */
[----:B-----5:R-:W-:-:S07]  /*06b0*/  FADD R3, R6, R11 ;  /* 0x0000000b06037221 */ /* 0x020fce0000000000 */
.L_x_17:
[----:B------:R-:W-:Y:S05]  /*06c0*/  BRA.U !UP2, `(.L_x_13) ;  /* 0x000000010a287547 */ /* 0x000fea000b800000 */
[----:B------:R-:W0:Y:S01]  /*06d0*/  LDC.64 R6, c[0x0][0x388] ;  /* 0x0000e200ff067b82 */ /* 0x000e220000000a00 */
[----:B------:R-:W-:Y:S01]  /*06e0*/  IADD3 R9, PT, PT, R0, UR4, RZ ;  /* 0x0000000400097c10 */ /* 0x000fe2000fffe0ff */
[----:B------:R-:W-:-:S12]  /*06f0*/  UIADD3 UR5, UPT, UPT, -UR5, URZ, URZ ;  /* 0x000000ff05057290 */ /* 0x000fd8000fffe1ff */
.L_x_18:
[----:B0-----:R-:W-:-:S06]  /*0700*/  IMAD.WIDE R4, R9, 0x4, R6 ;  /* 0x0000000409047825 */ /* 0x001fcc00078e0206 */
[----:B------:R-:W2:Y:S01]  /*0710*/  LDG.E R4, desc[UR12][R4.64] ;  /* 0x0000000c04047981 */ /* 0x000ea2000c1e1900 */
[----:B------:R-:W-:Y:S01]  /*0720*/  UIADD3 UR5, UPT, UPT, UR5, 0x1, URZ ;  /* 0x0000000105057890 */ /* 0x000fe2000fffe0ff */
[----:B------:R-:W-:-:S03]  /*0730*/  IADD3 R9, PT, PT, R9, 0x1, RZ ;  /* 0x0000000109097810 */ /* 0x000fc60007ffe0ff */
[----:B------:R-:W-:Y:S01]  /*0740*/  UISETP.NE.AND UP1, UPT, UR5, URZ, UPT ;  /* 0x000000ff0500728c */ /* 0x000fe2000bf25270 */
[----:B--2---:R-:W-:-:S08]  /*0750*/  FADD R3, R4, R3 ;  /* 0x0000000304037221 */ /* 0x004fd00000000000 */
[----:B------:R-:W-:Y:S05]  /*0760*/  BRA.U UP1, `(.L_x_18) ;  /* 0xfffffffd01e47547 */ /* 0x000fea000b83ffff */
.L_x_13:
[----:B------:R-:W-:Y:S01]  /*0770*/  I2FP.F32.S32 R6, UR10 ;  /* 0x0000000a00067c45 */ /* 0x000fe20008201400 */
[----:B------:R-:W-:Y:S03]  /*0780*/  BSSY.RECONVERGENT B0, `(.L_x_19) ;  /* 0x000000b000007945 */ /* 0x000fe60003800200 */
[----:B------:R-:W0:Y:S08]  /*0790*/  MUFU.RCP R5, R6 ;  /* 0x0000000600057308 */ /* 0x000e300000001000 */
[----:B------:R-:W1:Y:S01]  /*07a0*/  FCHK P0, R3, R6 ;  /* 0x0000000603007302 */ /* 0x000e620000000000 */
[----:B0-----:R-:W-:-:S04]  /*07b0*/  FFMA R0, -R6, R5, 1 ;  /* 0x3f80000006007423 */ /* 0x001fc80000000105 */
[----:B------:R-:W-:-:S04]  /*07c0*/  FFMA R0, R5, R0, R5 ;  /* 0x0000000005007223 */ /* 0x000fc80000000005 */
[----:B------:R-:W-:-:S04]  /*07d0*/  FFMA R5, R0, R3, RZ ;  /* 0x0000000300057223 */ /* 0x000fc800000000ff */
[----:B------:R-:W-:-:S04]  /*07e0*/  FFMA R4, -R6, R5, R3 ;  /* 0x0000000506047223 */ /* 0x000fc80000000103 */
[----:B------:R-:W-:Y:S01]  /*07f0*/  FFMA R0, R0, R4, R5 ;  /* 0x0000000400007223 */ /* 0x000fe20000000005 */
[----:B-1----:R-:W-:Y:S06]  /*0800*/  @!P0 BRA `(.L_x_20) ;  /* 0x0000000000088947 */ /* 0x002fec0003800000 */
[----:B------:R-:W-:-:S07]  /*0810*/  MOV R4, 0x830 ;  /* 0x0000083000047802 */ /* 0x000fce0000000f00 */
[----:B------:R-:W-:Y:S05]  /*0820*/  CALL.REL.NOINC `($__internal_2_$__cuda_sm3x_div_rn_noftz_f32_slowpath) ;  /* 0x0000000c00747944 */ /* 0x000fea0003c00000 */
.L_x_20:
[----:B------:R-:W-:Y:S05]  /*0830*/  BSYNC.RECONVERGENT B0 ;  /* 0x0000000000007941 */ /* 0x000fea0003800200 */
.L_x_19:
[----:B------:R-:W-:Y:S01]  /*0840*/  HFMA2 R3, -RZ, RZ, 0, 0 ;  /* 0x00000000ff037431 */ /* 0x000fe200000001ff */
[----:B------:R-:W-:Y:S06]  /*0850*/  BRA.U !UP0, `(.L_x_21) ;  /* 0x0000000908c47547 */ /* 0x000fec000b800000 */
[----:B------:R-:W0:Y:S01]  /*0860*/  LDCU UR8, c[0x0][0x384] ;  /* 0x00007080ff0877ac */ /* 0x000e220008000800 */
[----:B------:R-:W-:Y:S01]  /*0870*/  MOV R3, RZ ;  /* 0x000000ff00037202 */ /* 0x000fe20000000f00 */
[----:B------:R-:W-:Y:S01]  /*0880*/  UMOV UR4, URZ ;  /* 0x000000ff00047c82 */ /* 0x000fe20008000000 */
[----:B0-----:R-:W-:Y:S02]  /*0890*/  UISETP.GE.U32.AND UP1, UPT, UR8, 0x10, UPT ;  /* 0x000000100800788c */ /* 0x001fe4000bf26070 */
[----:B------:R-:W-:Y:S01]  /*08a0*/  IMAD R8, R2, UR8, RZ ;  /* 0x0000000802087c24 */ /* 0x000fe2000f8e02ff */
[----:B------:R-:W-:-:S04]  /*08b0*/  ULOP3.LUT UR14, UR8, 0xf, URZ, 0xc0, !UPT ;  /* 0x0000000f080e7892 */ /* 0x000fc8000f8ec0ff */
[----:B------:R-:W-:Y:S02]  /*08c0*/  UISETP.NE.AND UP0, UPT, UR14, URZ, UPT ;  /* 0x000000ff0e00728c */ /* 0x000fe4000bf05270 */
[----:B------:R-:W-:Y:S09]  /*08d0*/  BRA.U !UP1, `(.L_x_22) ;  /* 0x0000000509507547 */ /* 0x000ff2000b800000 */
[----:B------:R-:W0:Y:S01]  /*08e0*/  LDCU.64 UR10, c[0x0][0x388] ;  /* 0x00007100ff0a77ac */ /* 0x000e220008000a00 */
[----:B------:R-:W-:Y:S02]  /*08f0*/  MOV R3, RZ ;  /* 0x000000ff00037202 */ /* 0x000fe40000000f00 */
[----:B------:R-:W-:Y:S01]  /*0900*/  MOV R9, R8 ;  /* 0x0000000800097202 */ /* 0x000fe20000000f00 */
[----:B------:R-:W1:Y:S01]  /*0910*/  LDCU.64 UR6, c[0x0][0x390] ;  /* 0x00007200ff0677ac */ /* 0x000e620008000a00 */
[----:B------:R-:W-:-:S04]  /*0920*/  ULOP3.LUT UR4, UR8, 0x7ffffff0, URZ, 0xc0, !UPT ;  /* 0x7ffffff008047892 */ /* 0x000fc8000f8ec0ff */
[----:B------:R-:W-:Y:S02]  /*0930*/  UIADD3 UR9, UPT, UPT, -UR4, URZ, URZ ;  /* 0x000000ff04097290 */ /* 0x000fe4000fffe1ff */
[----:B0-----:R-:W-:Y:S02]  /*0940*/  UIADD3 UR10, UP2, UPT, UR10, 0x20, URZ ;  /* 0x000000200a0a7890 */ /* 0x001fe4000ff5e0ff */
[----:B-1----:R-:W-:Y:S02]  /*0950*/  UIADD3 UR5, UP1, UPT, UR6, 0x20, URZ ;  /* 0x0000002006057890 */ /* 0x002fe4000ff3e0ff */
[----:B------:R-:W-:Y:S02]  /*0960*/  UIADD3.X UR11, UPT, UPT, URZ, UR11, URZ, UP2, !UPT ;  /* 0x0000000bff0b7290 */ /* 0x000fe400097fe4ff */
[----:B------:R-:W-:-:S12]  /*0970*/  UIADD3.X UR6, UPT, UPT, URZ, UR7, URZ, UP1, !UPT ;  /* 0x00000007ff067290 */ /* 0x000fd80008ffe4ff */
.L_x_23:
[----:B------:R-:W-:Y:S02]  /*0980*/  MOV R4, UR10 ;  /* 0x0000000a00047c02 */ /* 0x000fe40008000f00 */
[----:B-1----:R-:W-:-:S03]  /*0990*/  MOV R5, UR11 ;  /* 0x0000000b00057c02 */ /* 0x002fc60008000f00 */
[----:B------:R-:W-:-:S05]  /*09a0*/  IMAD.WIDE R4, R9, 0x4, R4 ;  /* 0x0000000409047825 */ /* 0x000fca00078e0204 */
[----:B------:R-:W2:Y:S01]  /*09b0*/  LDG.E R11, desc[UR12][R4.64+-0x20] ;  /* 0xffffe00c040b7981 */ /* 0x000ea2000c1e1900 */
[----:B------:R-:W-:Y:S02]  /*09c0*/  MOV R6, UR5 ;  /* 0x0000000500067c02 */ /* 0x000fe40008000f00 */
[----:B------:R-:W-:-:S03]  /*09d0*/  MOV R7, UR6 ;  /* 0x0000000600077c02 */ /* 0x000fc60008000f00 */
[----:B------:R-:W-:-:S04]  /*09e0*/  IMAD.WIDE R6, R9, 0x4, R6 ;  /* 0x0000000409067825 */ /* 0x000fc800078e0206 */
[----:B--2---:R-:W-:-:S05]  /*09f0*/  FADD R10, R11, -R0 ;  /* 0x800000000b0a7221 */ /* 0x004fca0000000000 */
[----:B------:R-:W-:Y:S04]  /*0a00*/  STG.E desc[UR12][R6.64+-0x20], R10 ;  /* 0xffffe00a06007986 */ /* 0x000fe8000c10190c */
[----:B------:R-:W2:Y:S02]  /*0a10*/  LDG.E R11, desc[UR12][R4.64+-0x1c] ;  /* 0xffffe40c040b7981 */ /* 0x000ea4000c1e1900 */
        /* <DEDUP_REMOVED lines=10> */
[----:B------:R0:W-:Y:S04]  /*0ac0*/  STG.E desc[UR12][R6.64+-0x10], R18 ;  /* 0xfffff01206007986 */ /* 0x0001e8000c10190c */
        /* <DEDUP_REMOVED lines=27> */
[----:B------:R-:W2:Y:S01]  /*0c80*/  LDG.E R11, desc[UR12][R4.64+0x18] ;  /* 0x0000180c040b7981 */ /* 0x000ea2000c1e1900 */
[----:B------:R-:W-:-:S04]  /*0c90*/  FFMA R3, R10, R10, R3 ;  /* 0x0000000a0a037223 */ /* 0x000fc80000000003 */
[----:B------:R-:W-:-:S04]  /*0ca0*/  FFMA R3, R12, R12, R3 ;  /* 0x0000000c0c037223 */ /* 0x000fc80000000003 */
[----:B------:R-:W-:-:S04]  /*0cb0*/  FFMA R3, R14, R14, R3 ;  /* 0x0000000e0e037223 */ /* 0x000fc80000000003 */
[----:B------:R-:W-:Y:S01]  /*0cc0*/  FFMA R3, R16, R16, R3 ;  /* 0x0000001010037223 */ /* 0x000fe20000000003 */
[----:B--2---:R-:W-:-:S05]  /*0cd0*/  FADD R11, R11, -R0 ;  /* 0x800000000b0b7221 */ /* 0x004fca0000000000 */
[----:B------:R1:W-:Y:S04]  /*0ce0*/  STG.E desc[UR12][R6.64+0x18], R11 ;  /* 0x0000180b06007986 */ /* 0x0003e8000c10190c */
[----:B------:R-:W2:Y:S01]  /*0cf0*/  LDG.E R20, desc[UR12][R4.64+0x1c] ;  /* 0x00001c0c04147981 */ /* 0x000ea2000c1e1900 */
[----:B0-----:R-:W-:Y:S01]  /*0d00*/  FFMA R18, R18, R18, R3 ;  /* 0x0000001212127223 */ /* 0x001fe20000000003 */
[----:B------:R-:W-:Y:S01]  /*0d10*/  UIADD3 UR9, UPT, UPT, UR9, 0x10, URZ ;  /* 0x0000001009097890 */ /* 0x000fe2000fffe0ff */
[----:B------:R-:W-:Y:S02]  /*0d20*/  IADD3 R9, PT, PT, R9, 0x10, RZ ;  /* 0x0000001009097810 */ /* 0x000fe40007ffe0ff */
[----:B------:R-:W-:Y:S01]  /*0d30*/  FFMA R18, R29, R29, R18 ;  /* 0x0000001d1d127223 */ /* 0x000fe20000000012 */
[----:B------:R-:W-:-:S03]  /*0d40*/  UISETP.NE.AND UP1, UPT, UR9, URZ, UPT ;  /* 0x000000ff0900728c */ /* 0x000fc6000bf25270 */
[----:B------:R-:W-:-:S04]  /*0d50*/  FFMA R18, R27, R27, R18 ;  /* 0x0000001b1b127223 */ /* 0x000fc80000000012 */
[----:B------:R-:W-:-:S04]  /*0d60*/  FFMA R18, R25, R25, R18 ;  /* 0x0000001919127223 */ /* 0x000fc80000000012 */
[----:B------:R-:W-:-:S04]  /*0d70*/  FFMA R18, R23, R23, R18 ;  /* 0x0000001717127223 */ /* 0x000fc80000000012 */
[----:B------:R-:W-:-:S04]  /*0d80*/  FFMA R18, R21, R21, R18 ;  /* 0x0000001515127223 */ /* 0x000fc80000000012 */
[----:B------:R-:W-:-:S04]  /*0d90*/  FFMA R18, R19, R19, R18 ;  /* 0x0000001313127223 */ /* 0x000fc80000000012 */
[----:B------:R-:W-:-:S04]  /*0da0*/  FFMA R18, R17, R17, R18 ;  /* 0x0000001111127223 */ /* 0x000fc80000000012 */
[----:B------:R-:W-:-:S04]  /*0db0*/  FFMA R18, R15, R15, R18 ;  /* 0x0000000f0f127223 */ /* 0x000fc80000000012 */
[----:B------:R-:W-:-:S04]  /*0dc0*/  FFMA R18, R13, R13, R18 ;  /* 0x0000000d0d127223 */ /* 0x000fc80000000012 */
[----:B------:R-:W-:Y:S01]  /*0dd0*/  FFMA R18, R11, R11, R18 ;  /* 0x0000000b0b127223 */ /* 0x000fe20000000012 */
[----:B--2---:R-:W-:-:S04]  /*0de0*/  FADD R5, R20, -R0 ;  /* 0x8000000014057221 */ /* 0x004fc80000000000 */
[----:B------:R-:W-:Y:S01]  /*0df0*/  FFMA R3, R5, R5, R18 ;  /* 0x0000000505037223 */ /* 0x000fe20000000012 */
[----:B------:R1:W-:Y:S01]  /*0e00*/  STG.E desc[UR12][R6.64+0x1c], R5 ;  /* 0x00001c0506007986 */ /* 0x0003e2000c10190c */
[----:B------:R-:W-:Y:S05]  /*0e10*/  BRA.U UP1, `(.L_x_23) ;  /* 0xfffffff901d87547 */ /* 0x000fea000b83ffff */
.L_x_22:
[----:B------:R-:W-:Y:S05]  /*0e20*/  BRA.U !UP0, `(.L_x_21) ;  /* 0x0000000508507547 */ /* 0x000fea000b800000 */
[----:B------:R-:W-:Y:S02]  /*0e30*/  UISETP.GE.U32.AND UP0, UPT, UR14, 0x8, UPT ;  /* 0x000000080e00788c */ /* 0x000fe4000bf06070 */
[----:B------:R-:W-:-:S04]  /*0e40*/  ULOP3.LUT UR6, UR8, 0x7, URZ, 0xc0, !UPT ;  /* 0x0000000708067892 */ /* 0x000fc8000f8ec0ff */
[----:B------:R-:W-:-:S03]  /*0e50*/  UISETP.NE.AND UP1, UPT, UR6, URZ, UPT ;  /* 0x000000ff0600728c */ /* 0x000fc6000bf25270 */
[----:B------:R-:W-:Y:S08]  /*0e60*/  BRA.U !UP0, `(.L_x_24) ;  /* 0x0000000108987547 */ /* 0x000ff0000b800000 */
[----:B-1----:R-:W0:Y:S01]  /*0e70*/  LDC.64 R6, c[0x0][0x388] ;  /* 0x0000e200ff067b82 */ /* 0x002e220000000a00 */
[----:B------:R-:W-:-:S07]  /*0e80*/  IADD3 R9, PT, PT, R8, UR4, RZ ;  /* 0x0000000408097c10 */ /* 0x000fce000fffe0ff */
[----:B------:R-:W1:Y:S01]  /*0e90*/  LDC.64 R4, c[0x0][0x390] ;  /* 0x0000e400ff047b82 */ /* 0x000e620000000a00 */
[----:B0-----:R-:W-:-:S05]  /*0ea0*/  IMAD.WIDE R6, R9, 0x4, R6 ;  /* 0x0000000409067825 */ /* 0x001fca00078e0206 */
[----:B------:R-:W2:Y:S01]  /*0eb0*/  LDG.E R11, desc[UR12][R6.64] ;  /* 0x0000000c060b7981 */ /* 0x000ea2000c1e1900 */
[----:B-1----:R-:W-:-:S04]  /*0ec0*/  IMAD.WIDE R4, R9, 0x4, R4 ;  /* 0x0000000409047825 */ /* 0x002fc800078e0204 */
[----:B--2---:R-:W-:-:S05]  /*0ed0*/  FADD R10, R11, -R0 ;  /* 0x800000000b0a7221 */ /* 0x004fca0000000000 */
[----:B------:R0:W-:Y:S04]  /*0ee0*/  STG.E desc[UR12][R4.64], R10 ;  /* 0x0000000a04007986 */ /* 0x0001e8000c10190c */
[----:B------:R-:W2:Y:S02]  /*0ef0*/  LDG.E R9, desc[UR12][R6.64+0x4] ;  /* 0x0000040c06097981 */ /* 0x000ea4000c1e1900 */
[----:B--2---:R-:W-:-:S05]  /*0f00*/  FADD R12, R9, -R0 ;  /* 0x80000000090c7221 */ /* 0x004fca0000000000 */
[----:B------:R2:W-:Y:S04]  /*0f10*/  STG.E desc[UR12][R4.64+0x4], R12 ;  /* 0x0000040c04007986 */ /* 0x0005e8000c10190c */
[----:B------:R-:W3:Y:S02]  /*0f20*/  LDG.E R9, desc[UR12][R6.64+0x8] ;  /* 0x0000080c06097981 */ /* 0x000ee4000c1e1900 */
[----:B---3--:R-:W-:-:S05]  /*0f30*/  FADD R14, R9, -R0 ;  /* 0x80000000090e7221 */ /* 0x008fca0000000000 */
        /* <DEDUP_REMOVED lines=13> */
[----:B------:R-:W0:Y:S01]  /*1010*/  LDG.E R9, desc[UR12][R6.64+0x1c] ;  /* 0x00001c0c06097981 */ /* 0x000e22000c1e1900 */
[----:B------:R-:W-:Y:S01]  /*1020*/  FFMA R3, R10, R10, R3 ;  /* 0x0000000a0a037223 */ /* 0x000fe20000000003 */
[----:B------:R-:W-:-:S03]  /*1030*/  UIADD3 UR4, UPT, UPT, UR4, 0x8, URZ ;  /* 0x0000000804047890 */ /* 0x000fc6000fffe0ff */
[----:B------:R-:W-:-:S04]  /*1040*/  FFMA R3, R12, R12, R3 ;  /* 0x0000000c0c037223 */ /* 0x000fc80000000003 */
[----:B------:R-:W-:-:S04]  /*1050*/  FFMA R3, R14, R14, R3 ;  /* 0x0000000e0e037223 */ /* 0x000fc80000000003 */
[----:B------:R-:W-:-:S04]  /*1060*/  FFMA R3, R16, R16, R3 ;  /* 0x0000001010037223 */ /* 0x000fc80000000003 */
[----:B------:R-:W-:-:S04]  /*1070*/  FFMA R3, R18, R18, R3 ;  /* 0x0000001212037223 */ /* 0x000fc80000000003 */
[----:B------:R-:W-:-:S04]  /*1080*/  FFMA R3, R20, R20, R3 ;  /* 0x0000001414037223 */ /* 0x000fc80000000003 */
[----:B------:R-:W-:Y:S01]  /*1090*/  FFMA R3, R22, R22, R3 ;  /* 0x0000001616037223 */ /* 0x000fe20000000003 */
[----:B0-----:R-:W-:-:S04]  /*10a0*/  FADD R10, R9, -R0 ;  /* 0x80000000090a7221 */ /* 0x001fc80000000000 */
[----:B------:R-:W-:Y:S01]  /*10b0*/  FFMA R3, R10, R10, R3 ;  /* 0x0000000a0a037223 */ /* 0x000fe20000000003 */
[----:B------:R2:W-:Y:S06]  /*10c0*/  STG.E desc[UR12][R4.64+0x1c], R10 ;  /* 0x00001c0a04007986 */ /* 0x0005ec000c10190c */
.L_x_24:
[----:B------:R-:W-:Y:S05]  /*10d0*/  BRA.U !UP1, `(.L_x_21) ;  /* 0x0000000109a47547 */ /* 0x000fea000b800000 */
[----:B------:R-:W-:Y:S02]  /*10e0*/  UISETP.GE.U32.AND UP0, UPT, UR6, 0x4, UPT ;  /* 0x000000040600788c */ /* 0x000fe4000bf06070 */
[----:B------:R-:W-:-:S04]  /*10f0*/  ULOP3.LUT UR5, UR8, 0x3, URZ, 0xc0, !UPT ;  /* 0x0000000308057892 */ /* 0x000fc8000f8ec0ff */
[----:B------:R-:W-:-:S03]  /*1100*/  UISETP.NE.AND UP1, UPT, UR5, URZ, UPT ;  /* 0x000000ff0500728c */ /* 0x000fc6000bf25270 */
[----:B------:R-:W-:Y:S08]  /*1110*/  BRA.U !UP0, `(.L_x_25) ;  /* 0x0000000108587547 */ /* 0x000ff0000b800000 */
[----:B-12---:R-:W0:Y:S01]  /*1120*/  LDC.64 R4, c[0x0][0x388] ;  /* 0x0000e200ff047b82 */ /* 0x006e220000000a00 */
        /* <DEDUP_REMOVED lines=14> */
[----:B------:R-:W-:Y:S01]  /*1210*/  FFMA R3, R10, R10, R3 ;  /* 0x0000000a0a037223 */ /* 0x000fe20000000003 */
[----:B------:R-:W-:-:S03]  /*1220*/  UIADD3 UR4, UPT, UPT, UR4, 0x4, URZ ;  /* 0x0000000404047890 */ /* 0x000fc6000fffe0ff */
[----:B------:R-:W-:-:S04]  /*1230*/  FFMA R3, R12, R12, R3 ;  /* 0x0000000c0c037223 */ /* 0x000fc80000000003 */
[----:B------:R-:W-:Y:S01]  /*1240*/  FFMA R3, R14, R14, R3 ;  /* 0x0000000e0e037223 */ /* 0x000fe20000000003 */
[----:B--2---:R-:W-:-:S04]  /*1250*/  FADD R16, R9, -R0 ;  /* 0x8000000009107221 */ /* 0x004fc80000000000 */
[----:B------:R-:W-:Y:S01]  /*1260*/  FFMA R3, R16, R16, R3 ;  /* 0x0000001010037223 */ /* 0x000fe20000000003 */
[----:B------:R0:W-:Y:S06]  /*1270*/  STG.E desc[UR12][R6.64+0xc], R16 ;  /* 0x00000c1006007986 */ /* 0x0001ec000c10190c */
.L_x_25:
[----:B------:R-:W-:Y:S05]  /*1280*/  BRA.U !UP1, `(.L_x_21) ;  /* 0x0000000109387547 */ /* 0x000fea000b800000 */
[----:B012---:R-:W0:Y:S01]  /*1290*/  LDC.64 R12, c[0x0][0x388] ;  /* 0x0000e200ff0c7b82 */ /* 0x007e220000000a00 */
[----:B------:R-:W-:Y:S01]  /*12a0*/  IADD3 R9, PT, PT, R8, UR4, RZ ;  /* 0x0000000408097c10 */ /* 0x000fe2000fffe0ff */
[----:B------:R-:W-:-:S06]  /*12b0*/  UIADD3 UR5, UPT, UPT, -UR5, URZ, URZ ;  /* 0x000000ff05057290 */ /* 0x000fcc000fffe1ff */
[----:B------:R-:W1:Y:S06]  /*12c0*/  LDC.64 R10, c[0x0][0x390] ;  /* 0x0000e400ff0a7b82 */ /* 0x000e6c0000000a00 */
.L_x_26:
[----:B0-----:R-:W-:-:S06]  /*12d0*/  IMAD.WIDE R6, R9, 0x4, R12 ;  /* 0x0000000409067825 */ /* 0x001fcc00078e020c */
[----:B------:R-:W2:Y:S01]  /*12e0*/  LDG.E R7, desc[UR12][R6.64] ;  /* 0x0000000c06077981 */ /* 0x000ea2000c1e1900 */
[C---:B-1-3--:R-:W-:Y:S01]  /*12f0*/  IMAD.WIDE R4, R9.reuse, 0x4, R10 ;  /* 0x0000000409047825 */ /* 0x04afe200078e020a */
[----:B------:R-:W-:Y:S01]  /*1300*/  UIADD3 UR5, UPT, UPT, UR5, 0x1, URZ ;  /* 0x0000000105057890 */ /* 0x000fe2000fffe0ff */
[----:B------:R-:W-:-:S03]  /*1310*/  IADD3 R9, PT, PT, R9, 0x1, RZ ;  /* 0x0000000109097810 */ /* 0x000fc60007ffe0ff */
[----:B------:R-:W-:Y:S01]  /*1320*/  UISETP.NE.AND UP0, UPT, UR5, URZ, UPT ;  /* 0x000000ff0500728c */ /* 0x000fe2000bf05270 */
[----:B--2---:R-:W-:-:S04]  /*1330*/  FADD R8, R7, -R0 ;  /* 0x8000000007087221 */ /* 0x004fc80000000000 */
[----:B------:R-:W-:Y:S01]  /*1340*/  FFMA R3, R8, R8, R3 ;  /* 0x0000000808037223 */ /* 0x000fe20000000003 */
[----:B------:R3:W-:Y:S03]  /*1350*/  STG.E desc[UR12][R4.64], R8 ;  /* 0x0000000804007986 */ /* 0x0007e6000c10190c */
[----:B------:R-:W-:Y:S05]  /*1360*/  BRA.U UP0, `(.L_x_26) ;  /* 0xfffffffd00d87547 */ /* 0x000fea000b83ffff */
.L_x_21:
[----:B------:R-:W-:Y:S01]  /*1370*/  IADD3 R0, PT, PT, R3, -0xd000000, RZ ;  /* 0xf300000003007810 */ /* 0x000fe20007ffe0ff */
[----:B--23--:R2:W3:Y:S01]  /*1380*/  MUFU.RSQ R4, R3 ;  /* 0x0000000300047308 */ /* 0x00c4e20000001400 */
[----:B------:R-:W-:Y:S02]  /*1390*/  BSSY.RECONVERGENT B0, `(.L_x_27) ;  /* 0x000000c000007945 */ /* 0x000fe40003800200 */
[----:B------:R-:W-:-:S13]  /*13a0*/  ISETP.GT.U32.AND P0, PT, R0, 0x727fffff, PT ;  /* 0x727fffff0000780c */ /* 0x000fda0003f04070 */
[----:B--2---:R-:W-:Y:S05]  /*13b0*/  @!P0 BRA `(.L_x_28) ;  /* 0x0000000000148947 */ /* 0x004fea0003800000 */
[----:B------:R-:W-:Y:S02]  /*13c0*/  MOV R0, R3 ;  /* 0x0000000300007202 */ /* 0x000fe40000000f00 */
[----:B------:R-:W-:-:S07]  /*13d0*/  MOV R8, 0x13f0 ;  /* 0x000013f000087802 */ /* 0x000fce0000000f00 */
[----:B01-3--:R-:W-:Y:S05]  /*13e0*/  CALL.REL.NOINC `($__internal_1_$__cuda_sm20_sqrt_rn_f32_slowpath) ;  /* 0x00000000002c7944 */ /* 0x00bfea0003c00000 */
[----:B------:R-:W-:Y:S01]  /*13f0*/  MOV R7, R3 ;  /* 0x0000000300077202 */ /* 0x000fe20000000f00 */
[----:B------:R-:W-:Y:S06]  /*1400*/  BRA `(.L_x_29) ;  /* 0x0000000000107947 */ /* 0x000fec0003800000 */
.L_x_28:
[C---:B---3--:R-:W-:Y:S01]  /*1410*/  FMUL.FTZ R0, R4.reuse, R3 ;  /* 0x0000000304007220 */ /* 0x048fe20000410000 */
[----:B01----:R-:W-:-:S03]  /*1420*/  FMUL.FTZ R7, R4, 0.5 ;  /* 0x3f00000004077820 */ /* 0x003fc60000410000 */
[----:B------:R-:W-:-:S04]  /*1430*/  FFMA R3, -R0, R0, R3 ;  /* 0x0000000000037223 */ /* 0x000fc80000000103 */
[----:B------:R-:W-:-:S07]  /*1440*/  FFMA R7, R3, R7, R0 ;  /* 0x0000000703077223 */ /* 0x000fce0000000000 */
.L_x_29:
[----:B------:R-:W-:Y:S05]  /*1450*/  BSYNC.RECONVERGENT B0 ;  /* 0x0000000000007941 */ /* 0x000fea0003800200 */
.L_x_27:
[----:B------:R-:W0:Y:S02]  /*1460*/  LDC.64 R4, c[0x0][0x398] ;  /* 0x0000e600ff047b82 */ /* 0x000e240000000a00 */
[----:B0-----:R-:W-:-:S05]  /*1470*/  IMAD.WIDE R2, R2, 0x4, R4 ;  /* 0x0000000402027825 */ /* 0x001fca00078e0204 */
[----:B------:R-:W-:Y:S01]  /*1480*/  STG.E desc[UR12][R2.64], R7 ;  /* 0x0000000702007986 */ /* 0x000fe2000c10190c */
[----:B------:R-:W-:Y:S05]  /*1490*/  EXIT ;  /* 0x000000000000794d */ /* 0x000fea0003800000 */
        .weak           $__internal_1_$__cuda_sm20_sqrt_rn_f32_slowpath
        .type           $__internal_1_$__cuda_sm20_sqrt_rn_f32_slowpath,@function
        .size           $__internal_1_$__cuda_sm20_sqrt_rn_f32_slowpath,($__internal_2_$__cuda_sm3x_div_rn_noftz_f32_slowpath - $__internal_1_$__cuda_sm20_sqrt_rn_f32_slowpath)
$__internal_1_$__cuda_sm20_sqrt_rn_f32_slowpath:
[----:B------:R-:W-:-:S13]  /*14a0*/  LOP3.LUT P0, RZ, R0, 0x7fffffff, RZ, 0xc0, !PT ;  /* 0x7fffffff00ff7812 */ /* 0x000fda000780c0ff */
[----:B------:R-:W-:Y:S01]  /*14b0*/  @!P0 MOV R3, R0 ;  /* 0x0000000000038202 */ /* 0x000fe20000000f00 */
[----:B------:R-:W-:Y:S06]  /*14c0*/  @!P0 BRA `(.L_x_30) ;  /* 0x0000000000408947 */ /* 0x000fec0003800000 */
[----:B------:R-:W-:-:S13]  /*14d0*/  FSETP.GEU.FTZ.AND P0, PT, R0, RZ, PT ;  /* 0x000000ff0000720b */ /* 0x000fda0003f1e000 */
[----:B------:R-:W-:Y:S01]  /*14e0*/  @!P0 MOV R3, 0x7fffffff ;  /* 0x7fffffff00038802 */ /* 0x000fe20000000f00 */
[----:B------:R-:W-:Y:S06]  /*14f0*/  @!P0 BRA `(.L_x_30) ;  /* 0x0000000000348947 */ /* 0x000fec0003800000 */
[----:B------:R-:W-:-:S13]  /*1500*/  FSETP.GTU.FTZ.AND P0, PT, |R0|, +INF , PT ;  /* 0x7f8000000000780b */ /* 0x000fda0003f1c200 */
[----:B------:R-:W-:Y:S01]  /*1510*/  @P0 FADD.FTZ R3, R0, 1 ;  /* 0x3f80000000030421 */ /* 0x000fe20000010000 */
[----:B------:R-:W-:Y:S06]  /*1520*/  @P0 BRA `(.L_x_30) ;  /* 0x0000000000280947 */ /* 0x000fec0003800000 */
[----:B------:R-:W-:-:S13]  /*1530*/  FSETP.NEU.FTZ.AND P0, PT, |R0|, +INF , PT ;  /* 0x7f8000000000780b */ /* 0x000fda0003f1d200 */
[----:B------:R-:W-:-:S04]  /*1540*/  @P0 FFMA R4, R0, 1.84467440737095516160e+19, RZ ;  /* 0x5f80000000040823 */ /* 0x000fc800000000ff */
[----:B------:R-:W0:Y:S02]  /*1550*/  @P0 MUFU.RSQ R3, R4 ;  /* 0x0000000400030308 */ /* 0x000e240000001400 */
[----:B0-----:R-:W-:Y:S01]  /*1560*/  @P0 FMUL.FTZ R5, R4, R3 ;  /* 0x0000000304050220 */ /* 0x001fe20000410000 */
[----:B------:R-:W-:Y:S01]  /*1570*/  @P0 FMUL.FTZ R7, R3, 0.5 ;  /* 0x3f00000003070820 */ /* 0x000fe20000410000 */
[----:B------:R-:W-:Y:S02]  /*1580*/  @!P0 MOV R3, R0 ;  /* 0x0000000000038202 */ /* 0x000fe40000000f00 */
[----:B------:R-:W-:-:S04]  /*1590*/  @P0 FADD.FTZ R6, -R5, -RZ ;  /* 0x800000ff05060221 */ /* 0x000fc80000010100 */
[----:B------:R-:W-:-:S04]  /*15a0*/  @P0 FFMA R6, R5, R6, R4 ;  /* 0x0000000605060223 */ /* 0x000fc80000000004 */
[----:B------:R-:W-:-:S04]  /*15b0*/  @P0 FFMA R6, R6, R7, R5 ;  /* 0x0000000706060223 */ /* 0x000fc80000000005 */
[----:B------:R-:W-:-:S07]  /*15c0*/  @P0 FMUL.FTZ R3, R6, 2.3283064365386962891e-10 ;  /* 0x2f80000006030820 */ /* 0x000fce0000410000 */
.L_x_30:
[----:B------:R-:W-:Y:S01]  /*15d0*/  HFMA2 R5, -RZ, RZ, 0, 0 ;  /* 0x00000000ff057431 */ /* 0x000fe200000001ff */
[----:B------:R-:W-:-:S04]  /*15e0*/  MOV R4, R8 ;  /* 0x0000000800047202 */ /* 0x000fc80000000f00 */
[----:B------:R-:W-:Y:S05]  /*15f0*/  RET.REL.NODEC R4 `(_Z10precomputeiiPKfPfS1_) ;  /* 0xffffffe804807950 */ /* 0x000fea0003c3ffff */
        .weak           $__internal_2_$__cuda_sm3x_div_rn_noftz_f32_slowpath
        .type           $__internal_2_$__cuda_sm3x_div_rn_noftz_f32_slowpath,@function
        .size           $__internal_2_$__cuda_sm3x_div_rn_noftz_f32_slowpath,(.L_x_45 - $__internal_2_$__cuda_sm3x_div_rn_noftz_f32_slowpath)
$__internal_2_$__cuda_sm3x_div_rn_noftz_f32_slowpath:
[----:B------:R-:W-:Y:S01]  /*1600*/  SHF.R.U32.HI R5, RZ, 0x17, R6 ;  /* 0x00000017ff057819 */ /* 0x000fe20000011606 */
[----:B------:R-:W-:Y:S01]  /*1610*/  BSSY.RECONVERGENT B1, `(.L_x_31) ;  /* 0x0000063000017945 */ /* 0x000fe20003800200 */
[----:B------:R-:W-:Y:S02]  /*1620*/  SHF.R.U32.HI R0, RZ, 0x17, R3 ;  /* 0x00000017ff007819 */ /* 0x000fe40000011603 */
[----:B------:R-:W-:Y:S02]  /*1630*/  LOP3.LUT R5, R5, 0xff, RZ, 0xc0, !PT ;  /* 0x000000ff05057812 */ /* 0x000fe400078ec0ff */
[----:B------:R-:W-:Y:S02]  /*1640*/  LOP3.LUT R10, R0, 0xff, RZ, 0xc0, !PT ;  /* 0x000000ff000a7812 */ /* 0x000fe400078ec0ff */
[----:B------:R-:W-:Y:S02]  /*1650*/  IADD3 R8, PT, PT, R5, -0x1, RZ ;  /* 0xffffffff05087810 */ /* 0x000fe40007ffe0ff */
[----:B------:R-:W-:-:S02]  /*1660*/  IADD3 R9, PT, PT, R10, -0x1, RZ ;  /* 0xffffffff0a097810 */ /* 0x000fc40007ffe0ff */
[----:B------:R-:W-:-:S04]  /*1670*/  ISETP.GT.U32.AND P0, PT, R8, 0xfd, PT ;  /* 0x000000fd0800780c */ /* 0x000fc80003f04070 */
[----:B------:R-:W-:-:S13]  /*1680*/  ISETP.GT.U32.OR P0, PT, R9, 0xfd, P0 ;  /* 0x000000fd0900780c */ /* 0x000fda0000704470 */
[----:B------:R-:W-:Y:S01]  /*1690*/  @!P0 MOV R7, RZ ;  /* 0x000000ff00078202 */ /* 0x000fe20000000f00 */
[----:B------:R-:W-:Y:S06]  /*16a0*/  @!P0 BRA `(.L_x_32) ;  /* 0x0000000000608947 */ /* 0x000fec0003800000 */
[----:B------:R-:W-:Y:S02]  /*16b0*/  FSETP.GTU.FTZ.AND P0, PT, |R3|, +INF , PT ;  /* 0x7f8000000300780b */ /* 0x000fe40003f1c200 */
[----:B------:R-:W-:Y:S02]  /*16c0*/  FSETP.GTU.FTZ.AND P1, PT, |R6|, +INF , PT ;  /* 0x7f8000000600780b */ /* 0x000fe40003f3c200 */
[----:B------:R-:W-:Y:S02]  /*16d0*/  MOV R0, R6 ;  /* 0x0000000600007202 */ /* 0x000fe40000000f00 */
[----:B------:R-:W-:-:S13]  /*16e0*/  PLOP3.LUT P0, PT, P0, P1, PT, 0xf8, 0x8f ;  /* 0x00000000008f781c */ /* 0x000fda0000703f70 */
[----:B------:R-:W-:Y:S05]  /*16f0*/  @P0 BRA `(.L_x_33) ;  /* 0x00000004004c0947 */ /* 0x000fea0003800000 */
[----:B------:R-:W-:-:S13]  /*1700*/  LOP3.LUT P0, RZ, R6, 0x7fffffff, R3, 0xc8, !PT ;  /* 0x7fffffff06ff7812 */ /* 0x000fda000780c803 */
[----:B------:R-:W-:Y:S05]  /*1710*/  @!P0 BRA `(.L_x_34) ;  /* 0x00000004003c8947 */ /* 0x000fea0003800000 */
[C---:B------:R-:W-:Y:S02]  /*1720*/  FSETP.NEU.FTZ.AND P2, PT, |R3|.reuse, +INF , PT ;  /* 0x7f8000000300780b */ /* 0x040fe40003f5d200 */
[----:B------:R-:W-:Y:S02]  /*1730*/  FSETP.NEU.FTZ.AND P1, PT, |R0|, +INF , PT ;  /* 0x7f8000000000780b */ /* 0x000fe40003f3d200 */
[----:B------:R-:W-:-:S11]  /*1740*/  FSETP.NEU.FTZ.AND P0, PT, |R3|, +INF , PT ;  /* 0x7f8000000300780b */ /* 0x000fd60003f1d200 */
[----:B------:R-:W-:Y:S05]  /*1750*/  @!P1 BRA !P2, `(.L_x_34) ;  /* 0x00000004002c9947 */ /* 0x000fea0005000000 */
[----:B------:R-:W-:-:S04]  /*1760*/  LOP3.LUT P2, RZ, R3, 0x7fffffff, RZ, 0xc0, !PT ;  /* 0x7fffffff03ff7812 */ /* 0x000fc8000784c0ff */
[----:B------:R-:W-:-:S13]  /*1770*/  PLOP3.LUT P1, PT, P1, P2, PT, 0x2f, 0xf2 ;  /* 0x0000000000f2781c */ /* 0x000fda0000f24577 */
[----:B------:R-:W-:Y:S05]  /*1780*/  @P1 BRA `(.L_x_35) ;  /* 0x0000000400181947 */ /* 0x000fea0003800000 */
[----:B------:R-:W-:-:S04]  /*1790*/  LOP3.LUT P1, RZ, R6, 0x7fffffff, RZ, 0xc0, !PT ;  /* 0x7fffffff06ff7812 */ /* 0x000fc8000782c0ff */
[----:B------:R-:W-:-:S13]  /*17a0*/  PLOP3.LUT P0, PT, P0, P1, PT, 0x2f, 0xf2 ;  /* 0x0000000000f2781c */ /* 0x000fda0000702577 */
[----:B------:R-:W-:Y:S05]  /*17b0*/  @P0 BRA `(.L_x_36) ;  /* 0x0000000400000947 */ /* 0x000fea0003800000 */
[----:B------:R-:W-:Y:S02]  /*17c0*/  ISETP.GE.AND P0, PT, R9, RZ, PT ;  /* 0x000000ff0900720c */ /* 0x000fe40003f06270 */
[----:B------:R-:W-:-:S11]  /*17d0*/  ISETP.GE.AND P1, PT, R8, RZ, PT ;  /* 0x000000ff0800720c */ /* 0x000fd60003f26270 */
[----:B------:R-:W-:Y:S01]  /*17e0*/  @P0 MOV R7, RZ ;  /* 0x000000ff00070202 */ /* 0x000fe20000000f00 */
[----:B------:R-:W-:Y:S01]  /*17f0*/  @!P0 FFMA R3, R3, 1.84467440737095516160e+19, RZ ;  /* 0x5f80000003038823 */ /* 0x000fe200000000ff */
[----:B------:R-:W-:Y:S01]  /*1800*/  @!P0 MOV R7, 0xffffffc0 ;  /* 0xffffffc000078802 */ /* 0x000fe20000000f00 */
[----:B------:R-:W-:-:S03]  /*1810*/  @!P1 FFMA R6, R0, 1.84467440737095516160e+19, RZ ;  /* 0x5f80000000069823 */ /* 0x000fc600000000ff */
[----:B------:R-:W-:-:S07]  /*1820*/  @!P1 IADD3 R7, PT, PT, R7, 0x40, RZ ;  /* 0x0000004007079810 */ /* 0x000fce0007ffe0ff */
.L_x_32:
[----:B------:R-:W-:Y:S01]  /*1830*/  LEA R9, R5, 0xc0800000, 0x17 ;  /* 0xc080000005097811 */ /* 0x000fe200078eb8ff */
[----:B------:R-:W-:Y:S03]  /*1840*/  BSSY.RECONVERGENT B2, `(.L_x_37) ;  /* 0x0000036000027945 */ /* 0x000fe60003800200 */
[----:B------:R-:W-:Y:S02]  /*1850*/  IADD3 R9, PT, PT, -R9, R6, RZ ;  /* 0x0000000609097210 */ /* 0x000fe40007ffe1ff */
[----:B------:R-:W-:Y:S02]  /*1860*/  IADD3 R6, PT, PT, R10, -0x7f, RZ ;  /* 0xffffff810a067810 */ /* 0x000fe40007ffe0ff */
[----:B------:R-:W0:Y:S01]  /*1870*/  MUFU.RCP R8, R9 ;  /* 0x0000000900087308 */ /* 0x000e220000001000 */
[----:B------:R-:W-:Y:S02]  /*1880*/  FADD.FTZ R11, -R9, -RZ ;  /* 0x800000ff090b7221 */ /* 0x000fe40000010100 */
[C---:B------:R-:W-:Y:S01]  /*1890*/  IMAD R0, R6.reuse, -0x800000, R3 ;  /* 0xff80000006007824 */ /* 0x040fe200078e0203 */
[----:B------:R-:W-:-:S04]  /*18a0*/  IADD3 R6, PT, PT, R6, 0x7f, -R5 ;  /* 0x0000007f06067810 */ /* 0x000fc80007ffe805 */
[----:B------:R-:W-:Y:S01]  /*18b0*/  IADD3 R6, PT, PT, R6, R7, RZ ;  /* 0x0000000706067210 */ /* 0x000fe20007ffe0ff */
[----:B0-----:R-:W-:-:S04]  /*18c0*/  FFMA R13, R8, R11, 1 ;  /* 0x3f800000080d7423 */ /* 0x001fc8000000000b */
[----:B------:R-:W-:-:S04]  /*18d0*/  FFMA R10, R8, R13, R8 ;  /* 0x0000000d080a7223 */ /* 0x000fc80000000008 */
[----:B------:R-:W-:-:S04]  /*18e0*/  FFMA R3, R0, R10, RZ ;  /* 0x0000000a00037223 */ /* 0x000fc800000000ff */
[----:B------:R-:W-:-:S04]  /*18f0*/  FFMA R8, R11, R3, R0 ;  /* 0x000000030b087223 */ /* 0x000fc80000000000 */
[----:B------:R-:W-:-:S04]  /*1900*/  FFMA R13, R10, R8, R3 ;  /* 0x000000080a0d7223 */ /* 0x000fc80000000003 */
[----:B------:R-:W-:-:S04]  /*1910*/  FFMA R8, R11, R13, R0 ;  /* 0x0000000d0b087223 */ /* 0x000fc80000000000 */
[----:B------:R-:W-:-:S05]  /*1920*/  FFMA R0, R10, R8, R13 ;  /* 0x000000080a007223 */ /* 0x000fca000000000d */
[----:B------:R-:W-:-:S04]  /*1930*/  SHF.R.U32.HI R3, RZ, 0x17, R0 ;  /* 0x00000017ff037819 */ /* 0x000fc80000011600 */
[----:B------:R-:W-:-:S04]  /*1940*/  LOP3.LUT R3, R3, 0xff, RZ, 0xc0, !PT ;  /* 0x000000ff03037812 */ /* 0x000fc800078ec0ff */
[----:B------:R-:W-:-:S04]  /*1950*/  IADD3 R7, PT, PT, R3, R6, RZ ;  /* 0x0000000603077210 */ /* 0x000fc80007ffe0ff */
[----:B------:R-:W-:-:S04]  /*1960*/  IADD3 R3, PT, PT, R7, -0x1, RZ ;  /* 0xffffffff07037810 */ /* 0x000fc80007ffe0ff */
[----:B------:R-:W-:-:S13]  /*1970*/  ISETP.GE.U32.AND P0, PT, R3, 0xfe, PT ;  /* 0x000000fe0300780c */ /* 0x000fda0003f06070 */
[----:B------:R-:W-:Y:S05]  /*1980*/  @!P0 BRA `(.L_x_38) ;  /* 0x0000000000808947 */ /* 0x000fea0003800000 */
[----:B------:R-:W-:-:S13]  /*1990*/  ISETP.GT.AND P0, PT, R7, 0xfe, PT ;  /* 0x000000fe0700780c */ /* 0x000fda0003f04270 */
[----:B------:R-:W-:Y:S05]  /*19a0*/  @P0 BRA `(.L_x_39) ;  /* 0x00000000006c0947 */ /* 0x000fea0003800000 */
[----:B------:R-:W-:-:S13]  /*19b0*/  ISETP.GE.AND P0, PT, R7, 0x1, PT ;  /* 0x000000010700780c */ /* 0x000fda0003f06270 */
[----:B------:R-:W-:Y:S05]  /*19c0*/  @P0 BRA `(.L_x_40) ;  /* 0x0000000000740947 */ /* 0x000fea0003800000 */
[----:B------:R-:W-:Y:S02]  /*19d0*/  ISETP.GE.AND P0, PT, R7, -0x18, PT ;  /* 0xffffffe80700780c */ /* 0x000fe40003f06270 */
[----:B------:R-:W-:-:S11]  /*19e0*/  LOP3.LUT R0, R0, 0x80000000, RZ, 0xc0, !PT ;  /* 0x8000000000007812 */ /* 0x000fd600078ec0ff */
[----:B------:R-:W-:Y:S05]  /*19f0*/  @!P0 BRA `(.L_x_40) ;  /* 0x0000000000688947 */ /* 0x000fea0003800000 */
[CCC-:B------:R-:W-:Y:S01]  /*1a00*/  FFMA.RZ R3, R10.reuse, R8.reuse, R13.reuse ;  /* 0x000000080a037223 */ /* 0x1c0fe2000000c00d */
[CCC-:B------:R-:W-:Y:S01]  /*1a10*/  FFMA.RM R6, R10.reuse, R8.reuse, R13.reuse ;  /* 0x000000080a067223 */ /* 0x1c0fe2000000400d */
[C---:B------:R-:W-:Y:S02]  /*1a20*/  ISETP.NE.AND P2, PT, R7.reuse, RZ, PT ;  /* 0x000000ff0700720c */ /* 0x040fe40003f45270 */
[----:B------:R-:W-:Y:S02]  /*1a30*/  ISETP.NE.AND P1, PT, R7, RZ, PT ;  /* 0x000000ff0700720c */ /* 0x000fe40003f25270 */
[----:B------:R-:W-:Y:S01]  /*1a40*/  LOP3.LUT R5, R3, 0x7fffff, RZ, 0xc0, !PT ;  /* 0x007fffff03057812 */ /* 0x000fe200078ec0ff */
[----:B------:R-:W-:Y:S01]  /*1a50*/  FFMA.RP R3, R10, R8, R13 ;  /* 0x000000080a037223 */ /* 0x000fe2000000800d */
[----:B------:R-:W-:Y:S02]  /*1a60*/  IADD3 R8, PT, PT, R7, 0x20, RZ ;  /* 0x0000002007087810 */ /* 0x000fe40007ffe0ff */
[----:B------:R-:W-:-:S02]  /*1a70*/  LOP3.LUT R5, R5, 0x800000, RZ, 0xfc, !PT ;  /* 0x0080000005057812 */ /* 0x000fc400078efcff */
[----:B------:R-:W-:Y:S02]  /*1a80*/  IADD3 R7, PT, PT, -R7, RZ, RZ ;  /* 0x000000ff07077210 */ /* 0x000fe40007ffe1ff */
[----:B------:R-:W-:Y:S02]  /*1a90*/  SHF.L.U32 R8, R5, R8, RZ ;  /* 0x0000000805087219 */ /* 0x000fe400000006ff */
[----:B------:R-:W-:Y:S02]  /*1aa0*/  FSETP.NEU.FTZ.AND P0, PT, R3, R6, PT ;  /* 0x000000060300720b */ /* 0x000fe40003f1d000 */
[----:B------:R-:W-:Y:S02]  /*1ab0*/  SEL R6, R7, RZ, P2 ;  /* 0x000000ff07067207 */ /* 0x000fe40001000000 */
[----:B------:R-:W-:Y:S02]  /*1ac0*/  ISETP.NE.AND P1, PT, R8, RZ, P1 ;  /* 0x000000ff0800720c */ /* 0x000fe40000f25270 */
[----:B------:R-:W-:-:S02]  /*1ad0*/  SHF.R.U32.HI R6, RZ, R6, R5 ;  /* 0x00000006ff067219 */ /* 0x000fc40000011605 */
[----:B------:R-:W-:Y:S02]  /*1ae0*/  PLOP3.LUT P0, PT, P0, P1, PT, 0xf8, 0x8f ;  /* 0x00000000008f781c */ /* 0x000fe40000703f70 */
[----:B------:R-:W-:Y:S02]  /*1af0*/  SHF.R.U32.HI R8, RZ, 0x1, R6 ;  /* 0x00000001ff087819 */ /* 0x000fe40000011606 */
[----:B------:R-:W-:-:S04]  /*1b00*/  SEL R3, RZ, 0x1, !P0 ;  /* 0x00000001ff037807 */ /* 0x000fc80004000000 */
[----:B------:R-:W-:-:S04]  /*1b10*/  LOP3.LUT R3, R3, 0x1, R8, 0xf8, !PT ;  /* 0x0000000103037812 */ /* 0x000fc800078ef808 */
[----:B------:R-:W-:-:S04]  /*1b20*/  LOP3.LUT R3, R3, R6, RZ, 0xc0, !PT ;  /* 0x0000000603037212 */ /* 0x000fc800078ec0ff */
[----:B------:R-:W-:-:S04]  /*1b30*/  IADD3 R3, PT, PT, R8, R3, RZ ;  /* 0x0000000308037210 */ /* 0x000fc80007ffe0ff */
[----:B------:R-:W-:Y:S01]  /*1b40*/  LOP3.LUT R0, R3, R0, RZ, 0xfc, !PT ;  /* 0x0000000003007212 */ /* 0x000fe200078efcff */
[----:B------:R-:W-:Y:S06]  /*1b50*/  BRA `(.L_x_40) ;  /* 0x0000000000107947 */ /* 0x000fec0003800000 */
.L_x_39:
[----:B------:R-:W-:-:S04]  /*1b60*/  LOP3.LUT R0, R0, 0x80000000, RZ, 0xc0, !PT ;  /* 0x8000000000007812 */ /* 0x000fc800078ec0ff */
[----:B------:R-:W-:Y:S01]  /*1b70*/  LOP3.LUT R0, R0, 0x7f800000, RZ, 0xfc, !PT ;  /* 0x7f80000000007812 */ /* 0x000fe200078efcff */
[----:B------:R-:W-:Y:S06]  /*1b80*/  BRA `(.L_x_40) ;  /* 0x0000000000047947 */ /* 0x000fec0003800000 */
.L_x_38:
[----:B------:R-:W-:-:S07]  /*1b90*/  LEA R0, R6, R0, 0x17 ;  /* 0x0000000006007211 */ /* 0x000fce00078eb8ff */
.L_x_40:
[----:B------:R-:W-:Y:S05]  /*1ba0*/  BSYNC.RECONVERGENT B2 ;  /* 0x0000000000027941 */ /* 0x000fea0003800200 */
.L_x_37:
[----:B------:R-:W-:Y:S05]  /*1bb0*/  BRA `(.L_x_41) ;  /* 0x0000000000207947 */ /* 0x000fea0003800000 */
.L_x_36:
[----:B------:R-:W-:-:S04]  /*1bc0*/  LOP3.LUT R0, R6, 0x80000000, R3, 0x48, !PT ;  /* 0x8000000006007812 */ /* 0x000fc800078e4803 */
[----:B------:R-:W-:Y:S01]  /*1bd0*/  LOP3.LUT R0, R0, 0x7f800000, RZ, 0xfc, !PT ;  /* 0x7f80000000007812 */ /* 0x000fe200078efcff */
[----:B------:R-:W-:Y:S06]  /*1be0*/  BRA `(.L_x_41) ;  /* 0x0000000000147947 */ /* 0x000fec0003800000 */
.L_x_35:
[----:B------:R-:W-:Y:S01]  /*1bf0*/  LOP3.LUT R0, R6, 0x80000000, R3, 0x48, !PT ;  /* 0x8000000006007812 */ /* 0x000fe200078e4803 */
[----:B------:R-:W-:Y:S06]  /*1c00*/  BRA `(.L_x_41) ;  /* 0x00000000000c7947 */ /* 0x000fec0003800000 */
.L_x_34:
[----:B------:R-:W0:Y:S01]  /*1c10*/  MUFU.RSQ R0, -QNAN ;  /* 0xffc0000000007908 */ /* 0x000e220000001400 */
[----:B------:R-:W-:Y:S05]  /*1c20*/  BRA `(.L_x_41) ;  /* 0x0000000000047947 */ /* 0x000fea0003800000 */
.L_x_33:
[----:B------:R-:W-:-:S07]  /*1c30*/  FADD.FTZ R0, R3, R0 ;  /* 0x0000000003007221 */ /* 0x000fce0000010000 */
.L_x_41:
[----:B------:R-:W-:Y:S05]  /*1c40*/  BSYNC.RECONVERGENT B1 ;  /* 0x0000000000017941 */ /* 0x000fea0003800200 */
.L_x_31:
[----:B------:R-:W-:-:S04]  /*1c50*/  HFMA2 R5, -RZ, RZ, 0, 0 ;  /* 0x00000000ff057431 */ /* 0x000fc800000001ff */
[----:B0-----:R-:W-:Y:S05]  /*1c60*/  RET.REL.NODEC R4 `(_Z10precomputeiiPKfPfS1_) ;  /* 0xffffffe004e47950 */ /* 0x001fea0003c3ffff */
.L_x_42:
        /* <DEDUP_REMOVED lines=9> */
.L_x_45:


//--------------------- .nv.shared.reserved.0     --------------------------
	.section	.nv.shared.reserved.0,"aw",@nobits
	.weak		__nv_reservedSMEM_offset_0_alias
	.size		__nv_reservedSMEM_offset_0_alias, 0, 64
	.other		__nv_reservedSMEM_offset_0_alias,@"STO_CUDA_RESERVED_SHARED STV_DEFAULT"
__nv_reservedSMEM_offset_0_alias:
	.zero		0
	.zero		64


//--------------------- .nv.constant0._Z7computeiiPfS_S_ --------------------------
	.section	.nv.constant0._Z7computeiiPfS_S_,"a",@progbits
	.sectionflags	@""
	.align	4
.nv.constant0._Z7computeiiPfS_S_:
	.zero		928


//--------------------- .nv.constant0._Z10precomputeiiPKfPfS1_ --------------------------
	.section	.nv.constant0._Z10precomputeiiPKfPfS1_,"a",@progbits
	.sectionflags	@""
	.align	4
.nv.constant0._Z10precomputeiiPKfPfS1_:
	.zero		928


//--------------------- SYMBOLS --------------------------

	.type		.nv.reservedSmem.offset0,@object
	.size		.nv.reservedSmem.offset0,0x4
